//
// Generated by NVIDIA NVVM Compiler
//
// Compiler Build ID: CL-36424714
// Cuda compilation tools, release 13.0, V13.0.88
// Based on NVVM 20.0.0
//

.version 9.0
.target sm_100
.address_size 64

	// .globl	_Z10matrixInitPfiif

.visible .entry _Z10matrixInitPfiif(
	.param .u64 .ptr .align 1 _Z10matrixInitPfiif_param_0,
	.param .u32 _Z10matrixInitPfiif_param_1,
	.param .u32 _Z10matrixInitPfiif_param_2,
	.param .f32 _Z10matrixInitPfiif_param_3
)
{
	.reg .pred 	%p<4>;
	.reg .b32 	%r<14>;
	.reg .b32 	%f<2>;
	.reg .b64 	%rd<5>;

	ld.param.u64 	%rd1, [_Z10matrixInitPfiif_param_0];
	ld.param.u32 	%r4, [_Z10matrixInitPfiif_param_1];
	ld.param.u32 	%r3, [_Z10matrixInitPfiif_param_2];
	ld.param.f32 	%f1, [_Z10matrixInitPfiif_param_3];
	mov.u32 	%r6, %ctaid.x;
	mov.u32 	%r7, %ntid.x;
	mov.u32 	%r8, %tid.x;
	mad.lo.s32 	%r1, %r6, %r7, %r8;
	mov.u32 	%r9, %ctaid.y;
	mov.u32 	%r10, %ntid.y;
	mov.u32 	%r11, %tid.y;
	mad.lo.s32 	%r12, %r9, %r10, %r11;
	setp.ge.s32 	%p1, %r1, %r3;
	setp.ge.s32 	%p2, %r12, %r4;
	or.pred  	%p3, %p1, %p2;
	@%p3 bra 	$L__BB0_2;
	cvta.to.global.u64 	%rd2, %rd1;
	mad.lo.s32 	%r13, %r3, %r12, %r1;
	mul.wide.s32 	%rd3, %r13, 4;
	add.s64 	%rd4, %rd2, %rd3;
	st.global.f32 	[%rd4], %f1;
$L__BB0_2:
	ret;

}
	// .globl	_Z20matrixMultMonolithicPfS_S_iii
.visible .entry _Z20matrixMultMonolithicPfS_S_iii(
	.param .u64 .ptr .align 1 _Z20matrixMultMonolithicPfS_S_iii_param_0,
	.param .u64 .ptr .align 1 _Z20matrixMultMonolithicPfS_S_iii_param_1,
	.param .u64 .ptr .align 1 _Z20matrixMultMonolithicPfS_S_iii_param_2,
	.param .u32 _Z20matrixMultMonolithicPfS_S_iii_param_3,
	.param .u32 _Z20matrixMultMonolithicPfS_S_iii_param_4,
	.param .u32 _Z20matrixMultMonolithicPfS_S_iii_param_5
)
{
	.reg .pred 	%p<13>;
	.reg .b32 	%r<41>;
	.reg .b32 	%f<68>;
	.reg .b64 	%rd<53>;

	ld.param.u64 	%rd7, [_Z20matrixMultMonolithicPfS_S_iii_param_0];
	ld.param.u64 	%rd8, [_Z20matrixMultMonolithicPfS_S_iii_param_1];
	ld.param.u64 	%rd6, [_Z20matrixMultMonolithicPfS_S_iii_param_2];
	ld.param.u32 	%r20, [_Z20matrixMultMonolithicPfS_S_iii_param_3];
	ld.param.u32 	%r18, [_Z20matrixMultMonolithicPfS_S_iii_param_4];
	ld.param.u32 	%r19, [_Z20matrixMultMonolithicPfS_S_iii_param_5];
	cvta.to.global.u64 	%rd1, %rd8;
	cvta.to.global.u64 	%rd2, %rd7;
	mov.u32 	%r21, %ctaid.y;
	mov.u32 	%r22, %ntid.y;
	mov.u32 	%r23, %tid.y;
	mad.lo.s32 	%r1, %r21, %r22, %r23;
	mov.u32 	%r24, %ctaid.x;
	mov.u32 	%r25, %ntid.x;
	mov.u32 	%r26, %tid.x;
	mad.lo.s32 	%r2, %r24, %r25, %r26;
	setp.ge.s32 	%p1, %r1, %r20;
	setp.ge.s32 	%p2, %r2, %r19;
	or.pred  	%p3, %p1, %p2;
	@%p3 bra 	$L__BB1_14;
	setp.lt.s32 	%p4, %r18, 1;
	mov.f32 	%f67, 0f00000000;
	@%p4 bra 	$L__BB1_13;
	mul.lo.s32 	%r3, %r18, %r1;
	and.b32  	%r4, %r18, 7;
	setp.lt.u32 	%p5, %r18, 8;
	mov.f32 	%f67, 0f00000000;
	mov.b32 	%r39, 0;
	@%p5 bra 	$L__BB1_5;
	and.b32  	%r39, %r18, 2147483640;
	neg.s32 	%r37, %r39;
	shl.b32 	%r7, %r19, 3;
	mul.wide.u32 	%rd9, %r3, 4;
	add.s64 	%rd10, %rd9, %rd2;
	add.s64 	%rd52, %rd10, 16;
	mov.f32 	%f67, 0f00000000;
	mul.wide.s32 	%rd13, %r19, 4;
	mov.u32 	%r36, %r2;
$L__BB1_4:
	.pragma "nounroll";
	ld.global.f32 	%f17, [%rd52+-16];
	mul.wide.s32 	%rd11, %r36, 4;
	add.s64 	%rd12, %rd1, %rd11;
	ld.global.f32 	%f18, [%rd12];
	fma.rn.f32 	%f19, %f17, %f18, %f67;
	ld.global.f32 	%f20, [%rd52+-12];
	add.s64 	%rd14, %rd12, %rd13;
	ld.global.f32 	%f21, [%rd14];
	fma.rn.f32 	%f22, %f20, %f21, %f19;
	ld.global.f32 	%f23, [%rd52+-8];
	add.s64 	%rd15, %rd14, %rd13;
	ld.global.f32 	%f24, [%rd15];
	fma.rn.f32 	%f25, %f23, %f24, %f22;
	ld.global.f32 	%f26, [%rd52+-4];
	add.s64 	%rd16, %rd15, %rd13;
	ld.global.f32 	%f27, [%rd16];
	fma.rn.f32 	%f28, %f26, %f27, %f25;
	ld.global.f32 	%f29, [%rd52];
	add.s64 	%rd17, %rd16, %rd13;
	ld.global.f32 	%f30, [%rd17];
	fma.rn.f32 	%f31, %f29, %f30, %f28;
	ld.global.f32 	%f32, [%rd52+4];
	add.s64 	%rd18, %rd17, %rd13;
	ld.global.f32 	%f33, [%rd18];
	fma.rn.f32 	%f34, %f32, %f33, %f31;
	ld.global.f32 	%f35, [%rd52+8];
	add.s64 	%rd19, %rd18, %rd13;
	ld.global.f32 	%f36, [%rd19];
	fma.rn.f32 	%f37, %f35, %f36, %f34;
	ld.global.f32 	%f38, [%rd52+12];
	add.s64 	%rd20, %rd19, %rd13;
	ld.global.f32 	%f39, [%rd20];
	fma.rn.f32 	%f67, %f38, %f39, %f37;
	add.s32 	%r37, %r37, 8;
	add.s32 	%r36, %r36, %r7;
	add.s64 	%rd52, %rd52, 32;
	setp.ne.s32 	%p6, %r37, 0;
	@%p6 bra 	$L__BB1_4;
$L__BB1_5:
	setp.eq.s32 	%p7, %r4, 0;
	@%p7 bra 	$L__BB1_13;
	and.b32  	%r13, %r18, 3;
	setp.lt.u32 	%p8, %r4, 4;
	@%p8 bra 	$L__BB1_8;
	add.s32 	%r28, %r39, %r3;
	mul.wide.u32 	%rd21, %r28, 4;
	add.s64 	%rd22, %rd2, %rd21;
	ld.global.f32 	%f41, [%rd22];
	mad.lo.s32 	%r29, %r39, %r19, %r2;
	mul.wide.s32 	%rd23, %r29, 4;
	add.s64 	%rd24, %rd1, %rd23;
	ld.global.f32 	%f42, [%rd24];
	fma.rn.f32 	%f43, %f41, %f42, %f67;
	cvt.u64.u32 	%rd25, %r3;
	cvt.u64.u32 	%rd26, %r39;
	add.s64 	%rd27, %rd26, %rd25;
	shl.b64 	%rd28, %rd27, 2;
	add.s64 	%rd29, %rd2, %rd28;
	ld.global.f32 	%f44, [%rd29+4];
	mul.wide.s32 	%rd30, %r19, 4;
	add.s64 	%rd31, %rd24, %rd30;
	ld.global.f32 	%f45, [%rd31];
	fma.rn.f32 	%f46, %f44, %f45, %f43;
	ld.global.f32 	%f47, [%rd29+8];
	add.s64 	%rd32, %rd31, %rd30;
	ld.global.f32 	%f48, [%rd32];
	fma.rn.f32 	%f49, %f47, %f48, %f46;
	ld.global.f32 	%f50, [%rd29+12];
	add.s64 	%rd33, %rd32, %rd30;
	ld.global.f32 	%f51, [%rd33];
	fma.rn.f32 	%f67, %f50, %f51, %f49;
	add.s32 	%r39, %r39, 4;
$L__BB1_8:
	setp.eq.s32 	%p9, %r13, 0;
	@%p9 bra 	$L__BB1_13;
	setp.eq.s32 	%p10, %r13, 1;
	@%p10 bra 	$L__BB1_11;
	add.s32 	%r30, %r39, %r3;
	mul.wide.u32 	%rd34, %r30, 4;
	add.s64 	%rd35, %rd2, %rd34;
	ld.global.f32 	%f53, [%rd35];
	mad.lo.s32 	%r31, %r39, %r19, %r2;
	mul.wide.s32 	%rd36, %r31, 4;
	add.s64 	%rd37, %rd1, %rd36;
	ld.global.f32 	%f54, [%rd37];
	fma.rn.f32 	%f55, %f53, %f54, %f67;
	cvt.u64.u32 	%rd38, %r3;
	cvt.u64.u32 	%rd39, %r39;
	add.s64 	%rd40, %rd39, %rd38;
	shl.b64 	%rd41, %rd40, 2;
	add.s64 	%rd42, %rd2, %rd41;
	ld.global.f32 	%f56, [%rd42+4];
	mul.wide.s32 	%rd43, %r19, 4;
	add.s64 	%rd44, %rd37, %rd43;
	ld.global.f32 	%f57, [%rd44];
	fma.rn.f32 	%f67, %f56, %f57, %f55;
	add.s32 	%r39, %r39, 2;
$L__BB1_11:
	and.b32  	%r32, %r18, 1;
	setp.eq.b32 	%p11, %r32, 1;
	not.pred 	%p12, %p11;
	@%p12 bra 	$L__BB1_13;
	add.s32 	%r33, %r39, %r3;
	mul.wide.u32 	%rd45, %r33, 4;
	add.s64 	%rd46, %rd2, %rd45;
	ld.global.f32 	%f58, [%rd46];
	mad.lo.s32 	%r34, %r39, %r19, %r2;
	mul.wide.s32 	%rd47, %r34, 4;
	add.s64 	%rd48, %rd1, %rd47;
	ld.global.f32 	%f59, [%rd48];
	fma.rn.f32 	%f67, %f58, %f59, %f67;
$L__BB1_13:
	mad.lo.s32 	%r35, %r19, %r1, %r2;
	cvta.to.global.u64 	%rd49, %rd6;
	mul.wide.s32 	%rd50, %r35, 4;
	add.s64 	%rd51, %rd49, %rd50;
	st.global.f32 	[%rd51], %f67;
$L__BB1_14:
	ret;

}
	// .globl	_Z20matrixMultGridStridePfS_S_iii
.visible .entry _Z20matrixMultGridStridePfS_S_iii(
	.param .u64 .ptr .align 1 _Z20matrixMultGridStridePfS_S_iii_param_0,
	.param .u64 .ptr .align 1 _Z20matrixMultGridStridePfS_S_iii_param_1,
	.param .u64 .ptr .align 1 _Z20matrixMultGridStridePfS_S_iii_param_2,
	.param .u32 _Z20matrixMultGridStridePfS_S_iii_param_3,
	.param .u32 _Z20matrixMultGridStridePfS_S_iii_param_4,
	.param .u32 _Z20matrixMultGridStridePfS_S_iii_param_5
)
{
	.reg .pred 	%p<17>;
	.reg .b32 	%r<65>;
	.reg .b32 	%f<67>;
	.reg .b64 	%rd<44>;

	ld.param.u64 	%rd6, [_Z20matrixMultGridStridePfS_S_iii_param_0];
	ld.param.u64 	%rd7, [_Z20matrixMultGridStridePfS_S_iii_param_1];
	ld.param.u64 	%rd5, [_Z20matrixMultGridStridePfS_S_iii_param_2];
	ld.param.u32 	%r31, [_Z20matrixMultGridStridePfS_S_iii_param_3];
	ld.param.u32 	%r32, [_Z20matrixMultGridStridePfS_S_iii_param_4];
	ld.param.u32 	%r33, [_Z20matrixMultGridStridePfS_S_iii_param_5];
	cvta.to.global.u64 	%rd1, %rd7;
	cvta.to.global.u64 	%rd2, %rd6;
	cvta.to.global.u64 	%rd3, %rd5;
	mov.u32 	%r34, %ctaid.y;
	mov.u32 	%r1, %ntid.y;
	mov.u32 	%r35, %tid.y;
	mad.lo.s32 	%r55, %r34, %r1, %r35;
	setp.ge.s32 	%p1, %r55, %r31;
	@%p1 bra 	$L__BB2_22;
	mov.u32 	%r36, %ctaid.x;
	mov.u32 	%r37, %ntid.x;
	mov.u32 	%r38, %tid.x;
	mad.lo.s32 	%r3, %r36, %r37, %r38;
	setp.gt.s32 	%p2, %r32, 0;
	mov.u32 	%r39, %nctaid.x;
	mul.lo.s32 	%r4, %r39, %r37;
	mov.u32 	%r40, %nctaid.y;
	mul.lo.s32 	%r5, %r40, %r1;
	@%p2 bra 	$L__BB2_2;
	bra.uni 	$L__BB2_18;
$L__BB2_2:
	and.b32  	%r6, %r32, 7;
	and.b32  	%r7, %r32, 2147483640;
	shl.b32 	%r8, %r33, 3;
	add.s64 	%rd4, %rd2, 16;
	mul.wide.s32 	%rd34, %r33, 4;
$L__BB2_3:
	setp.lt.s32 	%p6, %r3, %r33;
	@%p6 bra 	$L__BB2_5;
$L__BB2_4:
	add.s32 	%r55, %r55, %r5;
	setp.lt.s32 	%p16, %r55, %r31;
	@%p16 bra 	$L__BB2_3;
	bra.uni 	$L__BB2_22;
$L__BB2_5:
	mul.lo.s32 	%r11, %r55, %r32;
	mov.u32 	%r56, %r3;
$L__BB2_6:
	setp.lt.u32 	%p7, %r32, 8;
	mov.f32 	%f66, 0f00000000;
	mov.b32 	%r61, 0;
	@%p7 bra 	$L__BB2_9;
	and.b32  	%r44, %r32, 2147483640;
	neg.s32 	%r59, %r44;
	mov.f32 	%f66, 0f00000000;
	mov.u32 	%r57, %r11;
	mov.u32 	%r58, %r56;
$L__BB2_8:
	.pragma "nounroll";
	mul.wide.s32 	%rd10, %r57, 4;
	add.s64 	%rd11, %rd4, %rd10;
	ld.global.f32 	%f16, [%rd11+-16];
	mul.wide.s32 	%rd12, %r58, 4;
	add.s64 	%rd13, %rd1, %rd12;
	ld.global.f32 	%f17, [%rd13];
	fma.rn.f32 	%f18, %f16, %f17, %f66;
	ld.global.f32 	%f19, [%rd11+-12];
	mul.wide.s32 	%rd14, %r33, 4;
	add.s64 	%rd15, %rd13, %rd14;
	ld.global.f32 	%f20, [%rd15];
	fma.rn.f32 	%f21, %f19, %f20, %f18;
	ld.global.f32 	%f22, [%rd11+-8];
	add.s64 	%rd16, %rd15, %rd14;
	ld.global.f32 	%f23, [%rd16];
	fma.rn.f32 	%f24, %f22, %f23, %f21;
	ld.global.f32 	%f25, [%rd11+-4];
	add.s64 	%rd17, %rd16, %rd14;
	ld.global.f32 	%f26, [%rd17];
	fma.rn.f32 	%f27, %f25, %f26, %f24;
	ld.global.f32 	%f28, [%rd11];
	add.s64 	%rd18, %rd17, %rd14;
	ld.global.f32 	%f29, [%rd18];
	fma.rn.f32 	%f30, %f28, %f29, %f27;
	ld.global.f32 	%f31, [%rd11+4];
	add.s64 	%rd19, %rd18, %rd14;
	ld.global.f32 	%f32, [%rd19];
	fma.rn.f32 	%f33, %f31, %f32, %f30;
	ld.global.f32 	%f34, [%rd11+8];
	add.s64 	%rd20, %rd19, %rd14;
	ld.global.f32 	%f35, [%rd20];
	fma.rn.f32 	%f36, %f34, %f35, %f33;
	ld.global.f32 	%f37, [%rd11+12];
	add.s64 	%rd21, %rd20, %rd14;
	ld.global.f32 	%f38, [%rd21];
	fma.rn.f32 	%f66, %f37, %f38, %f36;
	add.s32 	%r59, %r59, 8;
	add.s32 	%r58, %r58, %r8;
	add.s32 	%r57, %r57, 8;
	setp.ne.s32 	%p8, %r59, 0;
	mov.u32 	%r61, %r7;
	@%p8 bra 	$L__BB2_8;
$L__BB2_9:
	setp.eq.s32 	%p9, %r6, 0;
	@%p9 bra 	$L__BB2_17;
	add.s32 	%r45, %r6, -1;
	setp.lt.u32 	%p10, %r45, 3;
	@%p10 bra 	$L__BB2_12;
	add.s32 	%r46, %r61, %r11;
	mul.wide.s32 	%rd22, %r46, 4;
	add.s64 	%rd23, %rd2, %rd22;
	ld.global.f32 	%f40, [%rd23];
	mad.lo.s32 	%r47, %r61, %r33, %r56;
	mul.wide.s32 	%rd24, %r47, 4;
	add.s64 	%rd25, %rd1, %rd24;
	ld.global.f32 	%f41, [%rd25];
	fma.rn.f32 	%f42, %f40, %f41, %f66;
	ld.global.f32 	%f43, [%rd23+4];
	add.s64 	%rd27, %rd25, %rd34;
	ld.global.f32 	%f44, [%rd27];
	fma.rn.f32 	%f45, %f43, %f44, %f42;
	ld.global.f32 	%f46, [%rd23+8];
	add.s64 	%rd28, %rd27, %rd34;
	ld.global.f32 	%f47, [%rd28];
	fma.rn.f32 	%f48, %f46, %f47, %f45;
	ld.global.f32 	%f49, [%rd23+12];
	add.s64 	%rd29, %rd28, %rd34;
	ld.global.f32 	%f50, [%rd29];
	fma.rn.f32 	%f66, %f49, %f50, %f48;
	add.s32 	%r61, %r61, 4;
$L__BB2_12:
	and.b32  	%r48, %r32, 3;
	setp.eq.s32 	%p11, %r48, 0;
	@%p11 bra 	$L__BB2_17;
	setp.eq.s32 	%p12, %r48, 1;
	@%p12 bra 	$L__BB2_15;
	add.s32 	%r49, %r61, %r11;
	mul.wide.s32 	%rd30, %r49, 4;
	add.s64 	%rd31, %rd2, %rd30;
	ld.global.f32 	%f52, [%rd31];
	mad.lo.s32 	%r50, %r61, %r33, %r56;
	mul.wide.s32 	%rd32, %r50, 4;
	add.s64 	%rd33, %rd1, %rd32;
	ld.global.f32 	%f53, [%rd33];
	fma.rn.f32 	%f54, %f52, %f53, %f66;
	ld.global.f32 	%f55, [%rd31+4];
	add.s64 	%rd35, %rd33, %rd34;
	ld.global.f32 	%f56, [%rd35];
	fma.rn.f32 	%f66, %f55, %f56, %f54;
	add.s32 	%r61, %r61, 2;
$L__BB2_15:
	and.b32  	%r51, %r32, 1;
	setp.eq.b32 	%p13, %r51, 1;
	not.pred 	%p14, %p13;
	@%p14 bra 	$L__BB2_17;
	add.s32 	%r52, %r61, %r11;
	mul.wide.s32 	%rd36, %r52, 4;
	add.s64 	%rd37, %rd2, %rd36;
	ld.global.f32 	%f57, [%rd37];
	mad.lo.s32 	%r53, %r61, %r33, %r56;
	mul.wide.s32 	%rd38, %r53, 4;
	add.s64 	%rd39, %rd1, %rd38;
	ld.global.f32 	%f58, [%rd39];
	fma.rn.f32 	%f66, %f57, %f58, %f66;
$L__BB2_17:
	ld.param.u64 	%rd43, [_Z20matrixMultGridStridePfS_S_iii_param_2];
	mad.lo.s32 	%r54, %r55, %r33, %r56;
	cvta.to.global.u64 	%rd40, %rd43;
	mul.wide.s32 	%rd41, %r54, 4;
	add.s64 	%rd42, %rd40, %rd41;
	st.global.f32 	[%rd42], %f66;
	add.s32 	%r56, %r56, %r4;
	setp.lt.s32 	%p15, %r56, %r33;
	@%p15 bra 	$L__BB2_6;
	bra.uni 	$L__BB2_4;
$L__BB2_18:
	setp.ge.s32 	%p3, %r3, %r33;
	@%p3 bra 	$L__BB2_21;
	mul.lo.s32 	%r27, %r55, %r33;
	mov.u32 	%r64, %r3;
$L__BB2_20:
	add.s32 	%r41, %r64, %r27;
	mul.wide.s32 	%rd8, %r41, 4;
	add.s64 	%rd9, %rd3, %rd8;
	mov.b32 	%r42, 0;
	st.global.u32 	[%rd9], %r42;
	add.s32 	%r64, %r64, %r4;
	setp.lt.s32 	%p4, %r64, %r33;
	@%p4 bra 	$L__BB2_20;
$L__BB2_21:
	add.s32 	%r55, %r55, %r5;
	setp.lt.s32 	%p5, %r55, %r31;
	@%p5 bra 	$L__BB2_18;
$L__BB2_22:
	ret;

}


// ===== COMPILED SASS (sm_100) =====

	.target	sm_100

	.elftype	@"ET_EXEC"


//--------------------- .note.nv.tkinfo           --------------------------
	.section	.note.nv.tkinfo,"",@"SHT_NOTE"
	.sectionflags	@"SHF_NOTE_NV_TKINFO"
	.tkinfo
        /*0018*/ 	.word	0x00000002
        /*0030*/ 	.string	""
        /*0030*/ 	.string	"ptxas"
        /*0030*/ 	.string	"Cuda compilation tools, release 13.0, V13.0.88"
        /*0030*/ 	.string	"Build cuda_13.0.r13.0/compiler.36424714_0"
        /*0030*/ 	.string	"-arch sm_100 -m 64 "



//--------------------- .note.nv.cuinfo           --------------------------
	.section	.note.nv.cuinfo,"",@"SHT_NOTE"
	.sectionflags	@"SHF_NOTE_NV_CUINFO"
        /*0018*/ 	.short	0x0002
        /*001a*/ 	.short	0x0064
        /*001c*/ 	.short	0x0082
	.zero		2


//--------------------- .nv.info                  --------------------------
	.section	.nv.info,"",@"SHT_CUDA_INFO"
	.align	4


	//----- nvinfo : EIATTR_REGCOUNT
	.align		4
        /*0000*/ 	.byte	0x04, 0x2f
        /*0002*/ 	.short	(.L_1 - .L_0)
	.align		4
.L_0:
        /*0004*/ 	.word	index@(_Z10matrixInitPfiif)
        /*0008*/ 	.word	0x0000000a


	//----- nvinfo : EIATTR_FRAME_SIZE
	.align		4
.L_1:
        /*000c*/ 	.byte	0x04, 0x11
        /*000e*/ 	.short	(.L_3 - .L_2)
	.align		4
.L_2:
        /*0010*/ 	.word	index@(_Z10matrixInitPfiif)
        /*0014*/ 	.word	0x00000000


	//----- nvinfo : EIATTR_REGCOUNT
	.align		4
.L_3:
        /*0018*/ 	.byte	0x04, 0x2f
        /*001a*/ 	.short	(.L_5 - .L_4)
	.align		4
.L_4:
        /*001c*/ 	.word	index@(_Z20matrixMultMonolithicPfS_S_iii)
        /*0020*/ 	.word	0x00000020


	//----- nvinfo : EIATTR_FRAME_SIZE
	.align		4
.L_5:
        /*0024*/ 	.byte	0x04, 0x11
        /*0026*/ 	.short	(.L_7 - .L_6)
	.align		4
.L_6:
        /*0028*/ 	.word	index@(_Z20matrixMultMonolithicPfS_S_iii)
        /*002c*/ 	.word	0x00000000


	//----- nvinfo : EIATTR_REGCOUNT
	.align		4
.L_7:
        /*0030*/ 	.byte	0x04, 0x2f
        /*0032*/ 	.short	(.L_9 - .L_8)
	.align		4
.L_8:
        /*0034*/ 	.word	index@(_Z20matrixMultGridStridePfS_S_iii)
        /*0038*/ 	.word	0x00000020


	//----- nvinfo : EIATTR_FRAME_SIZE
	.align		4
.L_9:
        /*003c*/ 	.byte	0x04, 0x11
        /*003e*/ 	.short	(.L_11 - .L_10)
	.align		4
.L_10:
        /*0040*/ 	.word	index@(_Z20matrixMultGridStridePfS_S_iii)
        /*0044*/ 	.word	0x00000000


	//----- nvinfo : EIATTR_MIN_STACK_SIZE
	.align		4
.L_11:
        /*0048*/ 	.byte	0x04, 0x12
        /*004a*/ 	.short	(.L_13 - .L_12)
	.align		4
.L_12:
        /*004c*/ 	.word	index@(_Z20matrixMultGridStridePfS_S_iii)
        /*0050*/ 	.word	0x00000000


	//----- nvinfo : EIATTR_MIN_STACK_SIZE
	.align		4
.L_13:
        /*0054*/ 	.byte	0x04, 0x12
        /*0056*/ 	.short	(.L_15 - .L_14)
	.align		4
.L_14:
        /*0058*/ 	.word	index@(_Z20matrixMultMonolithicPfS_S_iii)
        /*005c*/ 	.word	0x00000000


	//----- nvinfo : EIATTR_MIN_STACK_SIZE
	.align		4
.L_15:
        /*0060*/ 	.byte	0x04, 0x12
        /*0062*/ 	.short	(.L_17 - .L_16)
	.align		4
.L_16:
        /*0064*/ 	.word	index@(_Z10matrixInitPfiif)
        /*0068*/ 	.word	0x00000000
.L_17:


//--------------------- .nv.compat                --------------------------
	.section	.nv.compat,"",@"SHT_CUDA_COMPAT_INFO"
	.align	4
        /*0000*/ 	.byte	0x02, 0x09, 0x00, 0x00, 0x02, 0x02, 0x01, 0x00, 0x02, 0x05, 0x05, 0x00, 0x03, 0x07, 0x01, 0x01
        /*0010*/ 	.byte	0x02, 0x03, 0x00, 0x00, 0x02, 0x06, 0x01, 0x00, 0x04, 0x0b, 0x08, 0x00, 0x09, 0x00, 0x00, 0x00
        /*0020*/ 	.byte	0x00, 0x00, 0x00, 0x00


//--------------------- .nv.info._Z20matrixMultGridStridePfS_S_iii --------------------------
	.section	.nv.info._Z20matrixMultGridStridePfS_S_iii,"",@"SHT_CUDA_INFO"
	.sectionflags	@""
	.align	4


	//----- nvinfo : EIATTR_CUDA_API_VERSION
	.align		4
        /*0000*/ 	.byte	0x04, 0x37
        /*0002*/ 	.short	(.L_19 - .L_18)
.L_18:
        /*0004*/ 	.word	0x00000082


	//----- nvinfo : EIATTR_KPARAM_INFO
	.align		4
.L_19:
        /*0008*/ 	.byte	0x04, 0x17
        /*000a*/ 	.short	(.L_21 - .L_20)
.L_20:
        /*000c*/ 	.word	0x00000000
        /*0010*/ 	.short	0x0005
        /*0012*/ 	.short	0x0020
        /*0014*/ 	.byte	0x00, 0xf0, 0x11, 0x00


	//----- nvinfo : EIATTR_KPARAM_INFO
	.align		4
.L_21:
        /*0018*/ 	.byte	0x04, 0x17
        /*001a*/ 	.short	(.L_23 - .L_22)
.L_22:
        /*001c*/ 	.word	0x00000000
        /*0020*/ 	.short	0x0004
        /*0022*/ 	.short	0x001c
        /*0024*/ 	.byte	0x00, 0xf0, 0x11, 0x00


	//----- nvinfo : EIATTR_KPARAM_INFO
	.align		4
.L_23:
        /*0028*/ 	.byte	0x04, 0x17
        /*002a*/ 	.short	(.L_25 - .L_24)
.L_24:
        /*002c*/ 	.word	0x00000000
        /*0030*/ 	.short	0x0003
        /*0032*/ 	.short	0x0018
        /*0034*/ 	.byte	0x00, 0xf0, 0x11, 0x00


	//----- nvinfo : EIATTR_KPARAM_INFO
	.align		4
.L_25:
        /*0038*/ 	.byte	0x04, 0x17
        /*003a*/ 	.short	(.L_27 - .L_26)
.L_26:
        /*003c*/ 	.word	0x00000000
        /*0040*/ 	.short	0x0002
        /*0042*/ 	.short	0x0010
        /*0044*/ 	.byte	0x00, 0xf5, 0x21, 0x00


	//----- nvinfo : EIATTR_KPARAM_INFO
	.align		4
.L_27:
        /*0048*/ 	.byte	0x04, 0x17
        /*004a*/ 	.short	(.L_29 - .L_28)
.L_28:
        /*004c*/ 	.word	0x00000000
        /*0050*/ 	.short	0x0001
        /*0052*/ 	.short	0x0008
        /*0054*/ 	.byte	0x00, 0xf5, 0x21, 0x00


	//----- nvinfo : EIATTR_KPARAM_INFO
	.align		4
.L_29:
        /*0058*/ 	.byte	0x04, 0x17
        /*005a*/ 	.short	(.L_31 - .L_30)
.L_30:
        /*005c*/ 	.word	0x00000000
        /*0060*/ 	.short	0x0000
        /*0062*/ 	.short	0x0000
        /*0064*/ 	.byte	0x00, 0xf5, 0x21, 0x00


	//----- nvinfo : EIATTR_SPARSE_MMA_MASK
	.align		4
.L_31:
        /*0068*/ 	.byte	0x03, 0x50
        /*006a*/ 	.short	0x0000


	//----- nvinfo : EIATTR_MAXREG_COUNT
	.align		4
        /*006c*/ 	.byte	0x03, 0x1b
        /*006e*/ 	.short	0x00ff


	//----- nvinfo : EIATTR_MERCURY_ISA_VERSION
	.align		4
        /*0070*/ 	.byte	0x03, 0x5f
        /*0072*/ 	.short	0x0101


	//----- nvinfo : EIATTR_VRC_CTA_INIT_COUNT
	.align		4
        /*0074*/ 	.byte	0x02, 0x4a
	.zero		1
	.zero		1


	//----- nvinfo : EIATTR_EXIT_INSTR_OFFSETS
	.align		4
        /*0078*/ 	.byte	0x04, 0x1c
        /*007a*/ 	.short	(.L_33 - .L_32)


	//   ....[0]....
.L_32:
        /*007c*/ 	.word	0x00000070


	//   ....[1]....
        /*0080*/ 	.word	0x00000250


	//   ....[2]....
        /*0084*/ 	.word	0x00000ac0


	//----- nvinfo : EIATTR_CRS_STACK_SIZE
	.align		4
.L_33:
        /*0088*/ 	.byte	0x04, 0x1e
        /*008a*/ 	.short	(.L_35 - .L_34)
.L_34:
        /*008c*/ 	.word	0x00000000


	//----- nvinfo : EIATTR_CBANK_PARAM_SIZE
	.align		4
.L_35:
        /*0090*/ 	.byte	0x03, 0x19
        /*0092*/ 	.short	0x0024


	//----- nvinfo : EIATTR_PARAM_CBANK
	.align		4
        /*0094*/ 	.byte	0x04, 0x0a
        /*0096*/ 	.short	(.L_37 - .L_36)
	.align		4
.L_36:
        /*0098*/ 	.word	index@(.nv.constant0._Z20matrixMultGridStridePfS_S_iii)
        /*009c*/ 	.short	0x0380
        /*009e*/ 	.short	0x0024


	//----- nvinfo : EIATTR_SW_WAR
	.align		4
.L_37:
        /*00a0*/ 	.byte	0x04, 0x36
        /*00a2*/ 	.short	(.L_39 - .L_38)
.L_38:
        /*00a4*/ 	.word	0x00000008
.L_39:


//--------------------- .nv.info._Z20matrixMultMonolithicPfS_S_iii --------------------------
	.section	.nv.info._Z20matrixMultMonolithicPfS_S_iii,"",@"SHT_CUDA_INFO"
	.sectionflags	@""
	.align	4


	//----- nvinfo : EIATTR_CUDA_API_VERSION
	.align		4
        /*0000*/ 	.byte	0x04, 0x37
        /*0002*/ 	.short	(.L_41 - .L_40)
.L_40:
        /*0004*/ 	.word	0x00000082


	//----- nvinfo : EIATTR_KPARAM_INFO
	.align		4
.L_41:
        /*0008*/ 	.byte	0x04, 0x17
        /*000a*/ 	.short	(.L_43 - .L_42)
.L_42:
        /*000c*/ 	.word	0x00000000
        /*0010*/ 	.short	0x0005
        /*0012*/ 	.short	0x0020
        /*0014*/ 	.byte	0x00, 0xf0, 0x11, 0x00


	//----- nvinfo : EIATTR_KPARAM_INFO
	.align		4
.L_43:
        /*0018*/ 	.byte	0x04, 0x17
        /*001a*/ 	.short	(.L_45 - .L_44)
.L_44:
        /*001c*/ 	.word	0x00000000
        /*0020*/ 	.short	0x0004
        /*0022*/ 	.short	0x001c
        /*0024*/ 	.byte	0x00, 0xf0, 0x11, 0x00


	//----- nvinfo : EIATTR_KPARAM_INFO
	.align		4
.L_45:
        /*0028*/ 	.byte	0x04, 0x17
        /*002a*/ 	.short	(.L_47 - .L_46)
.L_46:
        /*002c*/ 	.word	0x00000000
        /*0030*/ 	.short	0x0003
        /*0032*/ 	.short	0x0018
        /*0034*/ 	.byte	0x00, 0xf0, 0x11, 0x00


	//----- nvinfo : EIATTR_KPARAM_INFO
	.align		4
.L_47:
        /*0038*/ 	.byte	0x04, 0x17
        /*003a*/ 	.short	(.L_49 - .L_48)
.L_48:
        /*003c*/ 	.word	0x00000000
        /*0040*/ 	.short	0x0002
        /*0042*/ 	.short	0x0010
        /*0044*/ 	.byte	0x00, 0xf5, 0x21, 0x00


	//----- nvinfo : EIATTR_KPARAM_INFO
	.align		4
.L_49:
        /*0048*/ 	.byte	0x04, 0x17
        /*004a*/ 	.short	(.L_51 - .L_50)
.L_50:
        /*004c*/ 	.word	0x00000000
        /*0050*/ 	.short	0x0001
        /*0052*/ 	.short	0x0008
        /*0054*/ 	.byte	0x00, 0xf5, 0x21, 0x00


	//----- nvinfo : EIATTR_KPARAM_INFO
	.align		4
.L_51:
        /*0058*/ 	.byte	0x04, 0x17
        /*005a*/ 	.short	(.L_53 - .L_52)
.L_52:
        /*005c*/ 	.word	0x00000000
        /*0060*/ 	.short	0x0000
        /*0062*/ 	.short	0x0000
        /*0064*/ 	.byte	0x00, 0xf5, 0x21, 0x00


	//----- nvinfo : EIATTR_SPARSE_MMA_MASK
	.align		4
.L_53:
        /*0068*/ 	.byte	0x03, 0x50
        /*006a*/ 	.short	0x0000


	//----- nvinfo : EIATTR_MAXREG_COUNT
	.align		4
        /*006c*/ 	.byte	0x03, 0x1b
        /*006e*/ 	.short	0x00ff


	//----- nvinfo : EIATTR_MERCURY_ISA_VERSION
	.align		4
        /*0070*/ 	.byte	0x03, 0x5f
        /*0072*/ 	.short	0x0101


	//----- nvinfo : EIATTR_VRC_CTA_INIT_COUNT
	.align		4
        /*0074*/ 	.byte	0x02, 0x4a
	.zero		1
	.zero		1


	//----- nvinfo : EIATTR_EXIT_INSTR_OFFSETS
	.align		4
        /*0078*/ 	.byte	0x04, 0x1c
        /*007a*/ 	.short	(.L_55 - .L_54)


	//   ....[0]....
.L_54:
        /*007c*/ 	.word	0x000000d0


	//   ....[1]....
        /*0080*/ 	.word	0x000008f0


	//----- nvinfo : EIATTR_CBANK_PARAM_SIZE
	.align		4
.L_55:
        /*0084*/ 	.byte	0x03, 0x19
        /*0086*/ 	.short	0x0024


	//----- nvinfo : EIATTR_PARAM_CBANK
	.align		4
        /*0088*/ 	.byte	0x04, 0x0a
        /*008a*/ 	.short	(.L_57 - .L_56)
	.align		4
.L_56:
        /*008c*/ 	.word	index@(.nv.constant0._Z20matrixMultMonolithicPfS_S_iii)
        /*0090*/ 	.short	0x0380
        /*0092*/ 	.short	0x0024


	//----- nvinfo : EIATTR_SW_WAR
	.align		4
.L_57:
        /*0094*/ 	.byte	0x04, 0x36
        /*0096*/ 	.short	(.L_59 - .L_58)
.L_58:
        /*0098*/ 	.word	0x00000008
.L_59:


//--------------------- .nv.info._Z10matrixInitPfiif --------------------------
	.section	.nv.info._Z10matrixInitPfiif,"",@"SHT_CUDA_INFO"
	.sectionflags	@""
	.align	4


	//----- nvinfo : EIATTR_CUDA_API_VERSION
	.align		4
        /*0000*/ 	.byte	0x04, 0x37
        /*0002*/ 	.short	(.L_61 - .L_60)
.L_60:
        /*0004*/ 	.word	0x00000082


	//----- nvinfo : EIATTR_KPARAM_INFO
	.align		4
.L_61:
        /*0008*/ 	.byte	0x04, 0x17
        /*000a*/ 	.short	(.L_63 - .L_62)
.L_62:
        /*000c*/ 	.word	0x00000000
        /*0010*/ 	.short	0x0003
        /*0012*/ 	.short	0x0010
        /*0014*/ 	.byte	0x00, 0xf0, 0x11, 0x00


	//----- nvinfo : EIATTR_KPARAM_INFO
	.align		4
.L_63:
        /*0018*/ 	.byte	0x04, 0x17
        /*001a*/ 	.short	(.L_65 - .L_64)
.L_64:
        /*001c*/ 	.word	0x00000000
        /*0020*/ 	.short	0x0002
        /*0022*/ 	.short	0x000c
        /*0024*/ 	.byte	0x00, 0xf0, 0x11, 0x00


	//----- nvinfo : EIATTR_KPARAM_INFO
	.align		4
.L_65:
        /*0028*/ 	.byte	0x04, 0x17
        /*002a*/ 	.short	(.L_67 - .L_66)
.L_66:
        /*002c*/ 	.word	0x00000000
        /*0030*/ 	.short	0x0001
        /*0032*/ 	.short	0x0008
        /*0034*/ 	.byte	0x00, 0xf0, 0x11, 0x00


	//----- nvinfo : EIATTR_KPARAM_INFO
	.align		4
.L_67:
        /*0038*/ 	.byte	0x04, 0x17
        /*003a*/ 	.short	(.L_69 - .L_68)
.L_68:
        /*003c*/ 	.word	0x00000000
        /*0040*/ 	.short	0x0000
        /*0042*/ 	.short	0x0000
        /*0044*/ 	.byte	0x00, 0xf5, 0x21, 0x00


	//----- nvinfo : EIATTR_SPARSE_MMA_MASK
	.align		4
.L_69:
        /*0048*/ 	.byte	0x03, 0x50
        /*004a*/ 	.short	0x0000


	//----- nvinfo : EIATTR_MAXREG_COUNT
	.align		4
        /*004c*/ 	.byte	0x03, 0x1b
        /*004e*/ 	.short	0x00ff


	//----- nvinfo : EIATTR_MERCURY_ISA_VERSION
	.align		4
        /*0050*/ 	.byte	0x03, 0x5f
        /*0052*/ 	.short	0x0101


	//----- nvinfo : EIATTR_VRC_CTA_INIT_COUNT
	.align		4
        /*0054*/ 	.byte	0x02, 0x4a
	.zero		1
	.zero		1


	//----- nvinfo : EIATTR_EXIT_INSTR_OFFSETS
	.align		4
        /*0058*/ 	.byte	0x04, 0x1c
        /*005a*/ 	.short	(.L_71 - .L_70)


	//   ....[0]....
.L_70:
        /*005c*/ 	.word	0x000000c0


	//   ....[1]....
        /*0060*/ 	.word	0x00000130


	//----- nvinfo : EIATTR_CBANK_PARAM_SIZE
	.align		4
.L_71:
        /*0064*/ 	.byte	0x03, 0x19
        /*0066*/ 	.short	0x0014


	//----- nvinfo : EIATTR_PARAM_CBANK
	.align		4
        /*0068*/ 	.byte	0x04, 0x0a
        /*006a*/ 	.short	(.L_73 - .L_72)
	.align		4
.L_72:
        /*006c*/ 	.word	index@(.nv.constant0._Z10matrixInitPfiif)
        /*0070*/ 	.short	0x0380
        /*0072*/ 	.short	0x0014


	//----- nvinfo : EIATTR_SW_WAR
	.align		4
.L_73:
        /*0074*/ 	.byte	0x04, 0x36
        /*0076*/ 	.short	(.L_75 - .L_74)
.L_74:
        /*0078*/ 	.word	0x00000008
.L_75:


//--------------------- .nv.callgraph             --------------------------
	.section	.nv.callgraph,"",@"SHT_CUDA_CALLGRAPH"
	.align	4
	.sectionentsize	8
	.align		4
        /*0000*/ 	.word	0x00000000
	.align		4
        /*0004*/ 	.word	0xffffffff
	.align		4
        /*0008*/ 	.word	0x00000000
	.align		4
        /*000c*/ 	.word	0xfffffffe
	.align		4
        /*0010*/ 	.word	0x00000000
	.align		4
        /*0014*/ 	.word	0xfffffffd
	.align		4
        /*0018*/ 	.word	0x00000000
	.align		4
        /*001c*/ 	.word	0xfffffffc


//--------------------- .text._Z20matrixMultGridStridePfS_S_iii --------------------------
	.section	.text._Z20matrixMultGridStridePfS_S_iii,"ax",@progbits
	.align	128
        .global         _Z20matrixMultGridStridePfS_S_iii
        .type           _Z20matrixMultGridStridePfS_S_iii,@function
        .size           _Z20matrixMultGridStridePfS_S_iii,(.L_x_20 - _Z20matrixMultGridStridePfS_S_iii)
        .other          _Z20matrixMultGridStridePfS_S_iii,@"STO_CUDA_ENTRY STV_DEFAULT"
_Z20matrixMultGridStridePfS_S_iii:
.text._Z20matrixMultGridStridePfS_S_iii:
[----:B------:R-:W-:Y:S01]  /*0000*/  LDC R1, c[0x0][0x37c] ;  /* 0x0000df00ff017b82 */ /* 0x000fe20000000800 */
[----:B------:R-:W0:Y:S07]  /*0010*/  S2R R0, SR_TID.Y ;  /* 0x0000000000007919 */ /* 0x000e2e0000002200 */
[----:B------:R-:W0:Y:S01]  /*0020*/  S2UR UR4, SR_CTAID.Y ;  /* 0x00000000000479c3 */ /* 0x000e220000002600 */
[----:B------:R-:W1:Y:S07]  /*0030*/  LDCU UR5, c[0x0][0x398] ;  /* 0x00007300ff0577ac */ /* 0x000e6e0008000800 */
[----:B------:R-:W0:Y:S02]  /*0040*/  LDC R17, c[0x0][0x364] ;  /* 0x0000d900ff117b82 */ /* 0x000e240000000800 */
[----:B0-----:R-:W-:-:S05]  /*0050*/  IMAD R0, R17, UR4, R0 ;  /* 0x0000000411007c24 */ /* 0x001fca000f8e0200 */
[----:B-1----:R-:W-:-:S13]  /*0060*/  ISETP.GE.AND P0, PT, R0, UR5, PT ;  /* 0x0000000500007c0c */ /* 0x002fda000bf06270 */
[----:B------:R-:W-:Y:S05]  /*0070*/  @P0 EXIT ;  /* 0x000000000000094d */ /* 0x000fea0003800000 */
[----:B------:R-:W0:Y:S01]  /*0080*/  S2R R14, SR_TID.X ;  /* 0x00000000000e7919 */ /* 0x000e220000002100 */
[----:B------:R-:W1:Y:S01]  /*0090*/  LDCU UR4, c[0x0][0x39c] ;  /* 0x00007380ff0477ac */ /* 0x000e620008000800 */
[----:B------:R-:W0:Y:S01]  /*00a0*/  S2UR UR5, SR_CTAID.X ;  /* 0x00000000000579c3 */ /* 0x000e220000002500 */
[----:B------:R-:W2:Y:S07]  /*00b0*/  LDCU.64 UR8, c[0x0][0x358] ;  /* 0x00006b00ff0877ac */ /* 0x000eae0008000a00 */
[----:B------:R-:W0:Y:S01]  /*00c0*/  LDC R15, c[0x0][0x360] ;  /* 0x0000d800ff0f7b82 */ /* 0x000e220000000800 */
[----:B------:R-:W3:Y:S01]  /*00d0*/  LDCU UR6, c[0x0][0x370] ;  /* 0x00006e00ff0677ac */ /* 0x000ee20008000800 */
[----:B------:R-:W4:Y:S01]  /*00e0*/  LDCU UR7, c[0x0][0x374] ;  /* 0x00006e80ff0777ac */ /* 0x000f220008000800 */
[----:B-1----:R-:W-:Y:S01]  /*00f0*/  UISETP.GT.AND UP0, UPT, UR4, URZ, UPT ;  /* 0x000000ff0400728c */ /* 0x002fe2000bf04270 */
[----:B----4-:R-:W-:-:S02]  /*0100*/  IMAD R17, R17, UR7, RZ ;  /* 0x0000000711117c24 */ /* 0x010fc4000f8e02ff */
[C---:B0-----:R-:W-:Y:S02]  /*0110*/  IMAD R14, R15.reuse, UR5, R14 ;  /* 0x000000050f0e7c24 */ /* 0x041fe4000f8e020e */
[----:B---3--:R-:W-:-:S04]  /*0120*/  IMAD R15, R15, UR6, RZ ;  /* 0x000000060f0f7c24 */ /* 0x008fc8000f8e02ff */
[----:B--2---:R-:W-:Y:S05]  /*0130*/  BRA.U UP0, `(.L_x_0) ;  /* 0x0000000100487547 */ /* 0x004fea000b800000 */
.L_x_4:
[----:B------:R-:W0:Y:S01]  /*0140*/  LDC R7, c[0x0][0x3a0] ;  /* 0x0000e800ff077b82 */ /* 0x000e220000000800 */
[----:B------:R-:W-:Y:S01]  /*0150*/  BSSY.RECONVERGENT B0, `(.L_x_1) ;  /* 0x000000b000007945 */ /* 0x000fe20003800200 */
[----:B0-----:R-:W-:-:S13]  /*0160*/  ISETP.GE.AND P0, PT, R14, R7, PT ;  /* 0x000000070e00720c */ /* 0x001fda0003f06270 */
[----:B-1----:R-:W-:Y:S05]  /*0170*/  @P0 BRA `(.L_x_2) ;  /* 0x0000000000200947 */ /* 0x002fea0003800000 */
[----:B------:R-:W0:Y:S01]  /*0180*/  LDC.64 R4, c[0x0][0x390] ;  /* 0x0000e400ff047b82 */ /* 0x000e220000000a00 */
[----:B------:R-:W-:-:S07]  /*0190*/  MOV R6, R14 ;  /* 0x0000000e00067202 */ /* 0x000fce0000000f00 */
.L_x_3:
[----:B-1----:R-:W-:Y:S01]  /*01a0*/  IMAD R3, R0, R7, R6 ;  /* 0x0000000700037224 */ /* 0x002fe200078e0206 */
[----:B------:R-:W-:-:S03]  /*01b0*/  IADD3 R6, PT, PT, R15, R6, RZ ;  /* 0x000000060f067210 */ /* 0x000fc60007ffe0ff */
[----:B0-----:R-:W-:Y:S01]  /*01c0*/  IMAD.WIDE R2, R3, 0x4, R4 ;  /* 0x0000000403027825 */ /* 0x001fe200078e0204 */
[----:B------:R-:W-:-:S04]  /*01d0*/  ISETP.GE.AND P0, PT, R6, R7, PT ;  /* 0x000000070600720c */ /* 0x000fc80003f06270 */
[----:B------:R1:W-:Y:S09]  /*01e0*/  STG.E desc[UR8][R2.64], RZ ;  /* 0x000000ff02007986 */ /* 0x0003f2000c101908 */
[----:B------:R-:W-:Y:S05]  /*01f0*/  @!P0 BRA `(.L_x_3) ;  /* 0xfffffffc00e88947 */ /* 0x000fea000383ffff */
.L_x_2:
[----:B------:R-:W-:Y:S05]  /*0200*/  BSYNC.RECONVERGENT B0 ;  /* 0x0000000000007941 */ /* 0x000fea0003800200 */
.L_x_1:
[----:B------:R-:W0:Y:S01]  /*0210*/  LDCU UR4, c[0x0][0x398] ;  /* 0x00007300ff0477ac */ /* 0x000e220008000800 */
[----:B------:R-:W-:-:S04]  /*0220*/  IADD3 R0, PT, PT, R17, R0, RZ ;  /* 0x0000000011007210 */ /* 0x000fc80007ffe0ff */
[----:B0-----:R-:W-:-:S13]  /*0230*/  ISETP.GE.AND P0, PT, R0, UR4, PT ;  /* 0x0000000400007c0c */ /* 0x001fda000bf06270 */
[----:B------:R-:W-:Y:S05]  /*0240*/  @!P0 BRA `(.L_x_4) ;  /* 0xfffffffc00bc8947 */ /* 0x000fea000383ffff */
[----:B------:R-:W-:Y:S05]  /*0250*/  EXIT ;  /* 0x000000000000794d */ /* 0x000fea0003800000 */
.L_x_0:
[----:B------:R-:W0:Y:S01]  /*0260*/  LDCU.64 UR6, c[0x0][0x380] ;  /* 0x00007000ff0677ac */ /* 0x000e220008000a00 */
[----:B------:R-:W-:Y:S02]  /*0270*/  ULOP3.LUT UR4, UR4, 0x7, URZ, 0xc0, !UPT ;  /* 0x0000000704047892 */ /* 0x000fe4000f8ec0ff */
[----:B0-----:R-:W-:-:S04]  /*0280*/  UIADD3 UR5, UP0, UPT, UR6, 0x10, URZ ;  /* 0x0000001006057890 */ /* 0x001fc8000ff1e0ff */
[----:B------:R-:W-:-:S12]  /*0290*/  UIADD3.X UR6, UPT, UPT, URZ, UR7, URZ, UP0, !UPT ;  /* 0x00000007ff067290 */ /* 0x000fd800087fe4ff */
.L_x_12:
[----:B0-----:R-:W0:Y:S01]  /*02a0*/  LDCU UR7, c[0x0][0x3a0] ;  /* 0x00007400ff0777ac */ /* 0x001e220008000800 */
[----:B------:R-:W-:Y:S01]  /*02b0*/  BSSY.RECONVERGENT B0, `(.L_x_5) ;  /* 0x000007c000007945 */ /* 0x000fe20003800200 */
[----:B0-----:R-:W-:-:S13]  /*02c0*/  ISETP.GE.AND P0, PT, R14, UR7, PT ;  /* 0x000000070e007c0c */ /* 0x001fda000bf06270 */
[----:B------:R-:W-:Y:S05]  /*02d0*/  @P0 BRA `(.L_x_6) ;  /* 0x0000000400e40947 */ /* 0x000fea0003800000 */
[----:B------:R-:W0:Y:S01]  /*02e0*/  LDCU UR7, c[0x0][0x39c] ;  /* 0x00007380ff0777ac */ /* 0x000e220008000800 */
[----:B------:R-:W-:Y:S01]  /*02f0*/  MOV R16, R14 ;  /* 0x0000000e00107202 */ /* 0x000fe20000000f00 */
[----:B0-----:R-:W-:-:S07]  /*0300*/  IMAD R18, R0, UR7, RZ ;  /* 0x0000000700127c24 */ /* 0x001fce000f8e02ff */
.L_x_11:
[----:B0-----:R-:W0:Y:S01]  /*0310*/  LDC R19, c[0x0][0x39c] ;  /* 0x0000e700ff137b82 */ /* 0x001e220000000800 */
[----:B------:R-:W-:Y:S01]  /*0320*/  HFMA2 R8, -RZ, RZ, 0, 0 ;  /* 0x00000000ff087431 */ /* 0x000fe200000001ff */
[----:B------:R-:W-:Y:S02]  /*0330*/  MOV R21, RZ ;  /* 0x000000ff00157202 */ /* 0x000fe40000000f00 */
[----:B0-----:R-:W-:-:S13]  /*0340*/  ISETP.GE.U32.AND P0, PT, R19, 0x8, PT ;  /* 0x000000081300780c */ /* 0x001fda0003f06070 */
[----:B------:R-:W-:Y:S05]  /*0350*/  @!P0 BRA `(.L_x_7) ;  /* 0x0000000000bc8947 */ /* 0x000fea0003800000 */
[----:B------:R-:W-:Y:S02]  /*0360*/  LOP3.LUT R21, R19, 0x7ffffff8, RZ, 0xc0, !PT ;  /* 0x7ffffff813157812 */ /* 0x000fe400078ec0ff */
[----:B------:R-:W-:Y:S02]  /*0370*/  MOV R8, RZ ;  /* 0x000000ff00087202 */ /* 0x000fe40000000f00 */
[----:B------:R-:W-:Y:S02]  /*0380*/  MOV R20, R18 ;  /* 0x0000001200147202 */ /* 0x000fe40000000f00 */
[----:B------:R-:W-:Y:S02]  /*0390*/  MOV R23, R16 ;  /* 0x0000001000177202 */ /* 0x000fe40000000f00 */
[----:B------:R-:W-:-:S07]  /*03a0*/  IADD3 R22, PT, PT, -R21, RZ, RZ ;  /* 0x000000ff15167210 */ /* 0x000fce0007ffe1ff */
.L_x_8:
[----:B------:R-:W0:Y:S01]  /*03b0*/  LDC.64 R10, c[0x0][0x388] ;  /* 0x0000e200ff0a7b82 */ /* 0x000e220000000a00 */
[----:B------:R-:W-:Y:S02]  /*03c0*/  MOV R2, UR5 ;  /* 0x0000000500027c02 */ /* 0x000fe40008000f00 */
[----:B------:R-:W-:-:S05]  /*03d0*/  MOV R3, UR6 ;  /* 0x0000000600037c02 */ /* 0x000fca0008000f00 */
[----:B------:R-:W1:Y:S01]  /*03e0*/  LDC R25, c[0x0][0x3a0] ;  /* 0x0000e800ff197b82 */ /* 0x000e620000000800 */
[----:B------:R-:W-:-:S05]  /*03f0*/  IMAD.WIDE R2, R20, 0x4, R2 ;  /* 0x0000000414027825 */ /* 0x000fca00078e0202 */
[----:B------:R-:W2:Y:S04]  /*0400*/  LDG.E R9, desc[UR8][R2.64+-0x10] ;  /* 0xfffff00802097981 */ /* 0x000ea8000c1e1900 */
[----:B------:R-:W3:Y:S04]  /*0410*/  LDG.E R29, desc[UR8][R2.64+-0xc] ;  /* 0xfffff408021d7981 */ /* 0x000ee8000c1e1900 */
[----:B------:R-:W4:Y:S01]  /*0420*/  LDG.E R27, desc[UR8][R2.64+-0x8] ;  /* 0xfffff808021b7981 */ /* 0x000f22000c1e1900 */
[----:B0-----:R-:W-:-:S05]  /*0430*/  IMAD.WIDE R10, R23, 0x4, R10 ;  /* 0x00000004170a7825 */ /* 0x001fca00078e020a */
[----:B------:R-:W2:Y:S01]  /*0440*/  LDG.E R24, desc[UR8][R10.64] ;  /* 0x000000080a187981 */ /* 0x000ea2000c1e1900 */
[----:B-1----:R-:W-:-:S05]  /*0450*/  IMAD.WIDE R12, R25, 0x4, R10 ;  /* 0x00000004190c7825 */ /* 0x002fca00078e020a */
[----:B------:R2:W3:Y:S01]  /*0460*/  LDG.E R26, desc[UR8][R12.64] ;  /* 0x000000080c1a7981 */ /* 0x0004e2000c1e1900 */
[----:B------:R-:W-:-:S04]  /*0470*/  IMAD.WIDE R4, R25, 0x4, R12 ;  /* 0x0000000419047825 */ /* 0x000fc800078e020c */
[----:B------:R-:W-:-:S04]  /*0480*/  IMAD.WIDE R6, R25, 0x4, R4 ;  /* 0x0000000419067825 */ /* 0x000fc800078e0204 */
[----:B--2---:R-:W-:Y:S01]  /*0490*/  FFMA R12, R9, R24, R8 ;  /* 0x00000018090c7223 */ /* 0x004fe20000000008 */
[C---:B------:R-:W-:Y:S01]  /*04a0*/  IMAD.WIDE R8, R25.reuse, 0x4, R6 ;  /* 0x0000000419087825 */ /* 0x040fe200078e0206 */
[----:B------:R0:W4:Y:S04]  /*04b0*/  LDG.E R24, desc[UR8][R4.64] ;  /* 0x0000000804187981 */ /* 0x000128000c1e1900 */
[----:B------:R-:W2:Y:S01]  /*04c0*/  LDG.E R6, desc[UR8][R6.64] ;  /* 0x0000000806067981 */ /* 0x000ea2000c1e1900 */
[----:B------:R-:W-:-:S04]  /*04d0*/  IMAD.WIDE R10, R25, 0x4, R8 ;  /* 0x00000004190a7825 */ /* 0x000fc800078e0208 */
[----:B---3--:R-:W-:Y:S01]  /*04e0*/  FFMA R26, R29, R26, R12 ;  /* 0x0000001a1d1a7223 */ /* 0x008fe2000000000c */
[----:B------:R-:W3:Y:S04]  /*04f0*/  LDG.E R28, desc[UR8][R8.64] ;  /* 0x00000008081c7981 */ /* 0x000ee8000c1e1900 */
[----:B------:R-:W2:Y:S01]  /*0500*/  LDG.E R7, desc[UR8][R2.64+-0x4] ;  /* 0xfffffc0802077981 */ /* 0x000ea2000c1e1900 */
[----:B------:R-:W-:-:S03]  /*0510*/  IMAD.WIDE R12, R25, 0x4, R10 ;  /* 0x00000004190c7825 */ /* 0x000fc600078e020a */
[----:B------:R-:W3:Y:S04]  /*0520*/  LDG.E R9, desc[UR8][R2.64] ;  /* 0x0000000802097981 */ /* 0x000ee8000c1e1900 */
[----:B------:R-:W5:Y:S01]  /*0530*/  LDG.E R29, desc[UR8][R10.64] ;  /* 0x000000080a1d7981 */ /* 0x000f62000c1e1900 */
[----:B0-----:R-:W-:-:S03]  /*0540*/  IMAD.WIDE R4, R25, 0x4, R12 ;  /* 0x0000000419047825 */ /* 0x001fc600078e020c */
[----:B------:R-:W5:Y:S04]  /*0550*/  LDG.E R8, desc[UR8][R2.64+0x8] ;  /* 0x0000080802087981 */ /* 0x000f68000c1e1900 */
[----:B------:R-:W5:Y:S04]  /*0560*/  LDG.E R4, desc[UR8][R4.64] ;  /* 0x0000000804047981 */ /* 0x000f68000c1e1900 */
[----:B------:R-:W5:Y:S04]  /*0570*/  LDG.E R10, desc[UR8][R2.64+0x4] ;  /* 0x00000408020a7981 */ /* 0x000f68000c1e1900 */
[----:B------:R-:W5:Y:S04]  /*0580*/  LDG.E R11, desc[UR8][R2.64+0xc] ;  /* 0x00000c08020b7981 */ /* 0x000f68000c1e1900 */
[----:B------:R-:W5:Y:S01]  /*0590*/  LDG.E R3, desc[UR8][R12.64] ;  /* 0x000000080c037981 */ /* 0x000f62000c1e1900 */
[----:B------:R-:W-:-:S04]  /*05a0*/  IADD3 R22, PT, PT, R22, 0x8, RZ ;  /* 0x0000000816167810 */ /* 0x000fc80007ffe0ff */
[----:B------:R-:W-:Y:S02]  /*05b0*/  ISETP.NE.AND P0, PT, R22, RZ, PT ;  /* 0x000000ff1600720c */ /* 0x000fe40003f05270 */
[----:B------:R-:W-:Y:S02]  /*05c0*/  LEA R23, R25, R23, 0x3 ;  /* 0x0000001719177211 */ /* 0x000fe400078e18ff */
[----:B------:R-:W-:Y:S01]  /*05d0*/  IADD3 R20, PT, PT, R20, 0x8, RZ ;  /* 0x0000000814147810 */ /* 0x000fe20007ffe0ff */
[----:B----4-:R-:W-:-:S04]  /*05e0*/  FFMA R24, R27, R24, R26 ;  /* 0x000000181b187223 */ /* 0x010fc8000000001a */
[----:B--2---:R-:W-:-:S04]  /*05f0*/  FFMA R6, R7, R6, R24 ;  /* 0x0000000607067223 */ /* 0x004fc80000000018 */
[----:B---3--:R-:W-:-:S04]  /*0600*/  FFMA R9, R9, R28, R6 ;  /* 0x0000001c09097223 */ /* 0x008fc80000000006 */
[----:B-----5:R-:W-:-:S04]  /*0610*/  FFMA R9, R10, R29, R9 ;  /* 0x0000001d0a097223 */ /* 0x020fc80000000009 */
[----:B------:R-:W-:-:S04]  /*0620*/  FFMA R8, R8, R3, R9 ;  /* 0x0000000308087223 */ /* 0x000fc80000000009 */
[----:B------:R-:W-:Y:S01]  /*0630*/  FFMA R8, R11, R4, R8 ;  /* 0x000000040b087223 */ /* 0x000fe20000000008 */
[----:B------:R-:W-:Y:S06]  /*0640*/  @P0 BRA `(.L_x_8) ;  /* 0xfffffffc00580947 */ /* 0x000fec000383ffff */
.L_x_7:
[----:B------:R-:W-:-:S09]  /*0650*/  UISETP.NE.AND UP0, UPT, UR4, URZ, UPT ;  /* 0x000000ff0400728c */ /* 0x000fd2000bf05270 */
[----:B------:R-:W-:Y:S05]  /*0660*/  BRA.U !UP0, `(.L_x_9) ;  /* 0x0000000108e07547 */ /* 0x000fea000b800000 */
[----:B------:R-:W-:Y:S01]  /*0670*/  UIADD3 UR7, UPT, UPT, UR4, -0x1, URZ ;  /* 0xffffffff04077890 */ /* 0x000fe2000fffe0ff */
[----:B------:R-:W-:-:S03]  /*0680*/  LOP3.LUT P0, R20, R19, 0x3, RZ, 0xc0, !PT ;  /* 0x0000000313147812 */ /* 0x000fc6000780c0ff */
[----:B------:R-:W-:-:S09]  /*0690*/  UISETP.GE.U32.AND UP0, UPT, UR7, 0x3, UPT ;  /* 0x000000030700788c */ /* 0x000fd2000bf06070 */
[----:B------:R-:W-:Y:S05]  /*06a0*/  BRA.U !UP0, `(.L_x_10) ;  /* 0x00000001085c7547 */ /* 0x000fea000b800000 */
[----:B------:R-:W0:Y:S01]  /*06b0*/  LDC R13, c[0x0][0x3a0] ;  /* 0x0000e800ff0d7b82 */ /* 0x000e220000000800 */
[----:B------:R-:W-:-:S07]  /*06c0*/  IADD3 R7, PT, PT, R18, R21, RZ ;  /* 0x0000001512077210 */ /* 0x000fce0007ffe0ff */
[----:B------:R-:W1:Y:S08]  /*06d0*/  LDC.64 R4, c[0x0][0x388] ;  /* 0x0000e200ff047b82 */ /* 0x000e700000000a00 */
[----:B------:R-:W2:Y:S01]  /*06e0*/  LDC.64 R2, c[0x0][0x380] ;  /* 0x0000e000ff027b82 */ /* 0x000ea20000000a00 */
[----:B0-----:R-:W-:-:S04]  /*06f0*/  IMAD R9, R21, R13, R16 ;  /* 0x0000000d15097224 */ /* 0x001fc800078e0210 */
[----:B-1----:R-:W-:-:S04]  /*0700*/  IMAD.WIDE R4, R9, 0x4, R4 ;  /* 0x0000000409047825 */ /* 0x002fc800078e0204 */
[----:B--2---:R-:W-:-:S04]  /*0710*/  IMAD.WIDE R2, R7, 0x4, R2 ;  /* 0x0000000407027825 */ /* 0x004fc800078e0202 */
[C---:B------:R-:W-:Y:S01]  /*0720*/  IMAD.WIDE R6, R13.reuse, 0x4, R4 ;  /* 0x000000040d067825 */ /* 0x040fe200078e0204 */
[----:B------:R-:W2:Y:S04]  /*0730*/  LDG.E R9, desc[UR8][R2.64] ;  /* 0x0000000802097981 */ /* 0x000ea8000c1e1900 */
[----:B------:R-:W2:Y:S01]  /*0740*/  LDG.E R4, desc[UR8][R4.64] ;  /* 0x0000000804047981 */ /* 0x000ea2000c1e1900 */
[----:B------:R-:W-:-:S03]  /*0750*/  IMAD.WIDE R10, R13, 0x4, R6 ;  /* 0x000000040d0a7825 */ /* 0x000fc600078e0206 */
[----:B------:R-:W3:Y:S04]  /*0760*/  LDG.E R6, desc[UR8][R6.64] ;  /* 0x0000000806067981 */ /* 0x000ee8000c1e1900 */
[----:B------:R-:W3:Y:S01]  /*0770*/  LDG.E R22, desc[UR8][R2.64+0x4] ;  /* 0x0000040802167981 */ /* 0x000ee2000c1e1900 */
[----:B------:R-:W-:-:S03]  /*0780*/  IMAD.WIDE R12, R13, 0x4, R10 ;  /* 0x000000040d0c7825 */ /* 0x000fc600078e020a */
[----:B------:R-:W4:Y:S04]  /*0790*/  LDG.E R23, desc[UR8][R10.64] ;  /* 0x000000080a177981 */ /* 0x000f28000c1e1900 */
[----:B------:R-:W4:Y:S04]  /*07a0*/  LDG.E R24, desc[UR8][R2.64+0x8] ;  /* 0x0000080802187981 */ /* 0x000f28000c1e1900 */
[----:B------:R-:W5:Y:S04]  /*07b0*/  LDG.E R26, desc[UR8][R2.64+0xc] ;  /* 0x00000c08021a7981 */ /* 0x000f68000c1e1900 */
[----:B------:R-:W5:Y:S01]  /*07c0*/  LDG.E R12, desc[UR8][R12.64] ;  /* 0x000000080c0c7981 */ /* 0x000f62000c1e1900 */
[----:B------:R-:W-:Y:S01]  /*07d0*/  IADD3 R21, PT, PT, R21, 0x4, RZ ;  /* 0x0000000415157810 */ /* 0x000fe20007ffe0ff */
[----:B--2---:R-:W-:-:S04]  /*07e0*/  FFMA R9, R9, R4, R8 ;  /* 0x0000000409097223 */ /* 0x004fc80000000008 */
[----:B---3--:R-:W-:-:S04]  /*07f0*/  FFMA R9, R22, R6, R9 ;  /* 0x0000000616097223 */ /* 0x008fc80000000009 */
[----:B----4-:R-:W-:-:S04]  /*0800*/  FFMA R9, R24, R23, R9 ;  /* 0x0000001718097223 */ /* 0x010fc80000000009 */
[----:B-----5:R-:W-:-:S07]  /*0810*/  FFMA R8, R26, R12, R9 ;  /* 0x0000000c1a087223 */ /* 0x020fce0000000009 */
.L_x_10:
[----:B------:R-:W-:Y:S05]  /*0820*/  @!P0 BRA `(.L_x_9) ;  /* 0x0000000000708947 */ /* 0x000fea0003800000 */
[----:B------:R-:W-:Y:S01]  /*0830*/  ISETP.NE.AND P0, PT, R20, 0x1, PT ;  /* 0x000000011400780c */ /* 0x000fe20003f05270 */
[----:B------:R-:W0:Y:S01]  /*0840*/  LDC.64 R12, c[0x0][0x388] ;  /* 0x0000e200ff0c7b82 */ /* 0x000e220000000a00 */
[----:B------:R-:W-:-:S04]  /*0850*/  LOP3.LUT R19, R19, 0x1, RZ, 0xc0, !PT ;  /* 0x0000000113137812 */ /* 0x000fc800078ec0ff */
[----:B------:R-:W-:-:S03]  /*0860*/  ISETP.NE.U32.AND P1, PT, R19, 0x1, PT ;  /* 0x000000011300780c */ /* 0x000fc60003f25070 */
[----:B------:R-:W1:Y:S04]  /*0870*/  LDC.64 R10, c[0x0][0x380] ;  /* 0x0000e000ff0a7b82 */ /* 0x000e680000000a00 */
[----:B------:R-:W-:-:S04]  /*0880*/  @P0 IADD3 R7, PT, PT, R18, R21, RZ ;  /* 0x0000001512070210 */ /* 0x000fc80007ffe0ff */
[----:B------:R-:W2:Y:S08]  /*0890*/  @P0 LDC R23, c[0x0][0x3a0] ;  /* 0x0000e800ff170b82 */ /* 0x000eb00000000800 */
[----:B------:R-:W3:Y:S08]  /*08a0*/  @!P1 LDC R20, c[0x0][0x3a0] ;  /* 0x0000e800ff149b82 */ /* 0x000ef00000000800 */
[----:B------:R-:W4:Y:S01]  /*08b0*/  LDC.64 R2, c[0x0][0x380] ;  /* 0x0000e000ff027b82 */ /* 0x000f220000000a00 */
[----:B-1----:R-:W-:-:S07]  /*08c0*/  @P0 IMAD.WIDE R10, R7, 0x4, R10 ;  /* 0x00000004070a0825 */ /* 0x002fce00078e020a */
[----:B------:R-:W1:Y:S01]  /*08d0*/  LDC.64 R4, c[0x0][0x388] ;  /* 0x0000e200ff047b82 */ /* 0x000e620000000a00 */
[C---:B--2---:R-:W-:Y:S01]  /*08e0*/  @P0 IMAD R9, R21.reuse, R23, R16 ;  /* 0x0000001715090224 */ /* 0x044fe200078e0210 */
[----:B------:R-:W-:-:S03]  /*08f0*/  @P0 IADD3 R21, PT, PT, R21, 0x2, RZ ;  /* 0x0000000215150810 */ /* 0x000fc60007ffe0ff */
[----:B0-----:R-:W-:Y:S01]  /*0900*/  @P0 IMAD.WIDE R12, R9, 0x4, R12 ;  /* 0x00000004090c0825 */ /* 0x001fe200078e020c */
[----:B------:R-:W-:-:S03]  /*0910*/  @!P1 IADD3 R19, PT, PT, R18, R21, RZ ;  /* 0x0000001512139210 */ /* 0x000fc60007ffe0ff */
[----:B---3--:R-:W-:Y:S01]  /*0920*/  @!P1 IMAD R21, R21, R20, R16 ;  /* 0x0000001415159224 */ /* 0x008fe200078e0210 */
[----:B------:R-:W2:Y:S01]  /*0930*/  @P0 LDG.E R9, desc[UR8][R12.64] ;  /* 0x000000080c090981 */ /* 0x000ea2000c1e1900 */
[----:B------:R-:W-:-:S03]  /*0940*/  @P0 IMAD.WIDE R6, R23, 0x4, R12 ;  /* 0x0000000417060825 */ /* 0x000fc600078e020c */
[----:B------:R-:W2:Y:S01]  /*0950*/  @P0 LDG.E R23, desc[UR8][R10.64] ;  /* 0x000000080a170981 */ /* 0x000ea2000c1e1900 */
[----:B----4-:R-:W-:-:S03]  /*0960*/  @!P1 IMAD.WIDE R2, R19, 0x4, R2 ;  /* 0x0000000413029825 */ /* 0x010fc600078e0202 */
[----:B------:R-:W3:Y:S04]  /*0970*/  @P0 LDG.E R20, desc[UR8][R10.64+0x4] ;  /* 0x000004080a140981 */ /* 0x000ee8000c1e1900 */
[----:B------:R-:W3:Y:S01]  /*0980*/  @P0 LDG.E R6, desc[UR8][R6.64] ;  /* 0x0000000806060981 */ /* 0x000ee2000c1e1900 */
[----:B-1----:R-:W-:-:S03]  /*0990*/  @!P1 IMAD.WIDE R4, R21, 0x4, R4 ;  /* 0x0000000415049825 */ /* 0x002fc600078e0204 */
[----:B------:R-:W4:Y:S04]  /*09a0*/  @!P1 LDG.E R3, desc[UR8][R2.64] ;  /* 0x0000000802039981 */ /* 0x000f28000c1e1900 */
[----:B------:R-:W4:Y:S01]  /*09b0*/  @!P1 LDG.E R4, desc[UR8][R4.64] ;  /* 0x0000000804049981 */ /* 0x000f22000c1e1900 */
[----:B--2---:R-:W-:-:S04]  /*09c0*/  @P0 FFMA R9, R23, R9, R8 ;  /* 0x0000000917090223 */ /* 0x004fc80000000008 */
[----:B---3--:R-:W-:-:S04]  /*09d0*/  @P0 FFMA R8, R20, R6, R9 ;  /* 0x0000000614080223 */ /* 0x008fc80000000009 */
[----:B----4-:R-:W-:-:S07]  /*09e0*/  @!P1 FFMA R8, R3, R4, R8 ;  /* 0x0000000403089223 */ /* 0x010fce0000000008 */
.L_x_9:
[----:B------:R-:W0:Y:S01]  /*09f0*/  LDC.64 R2, c[0x0][0x390] ;  /* 0x0000e400ff027b82 */ /* 0x000e220000000a00 */
[----:B------:R-:W1:Y:S02]  /*0a00*/  LDCU UR7, c[0x0][0x3a0] ;  /* 0x00007400ff0777ac */ /* 0x000e640008000800 */
[----:B-1----:R-:W-:Y:S01]  /*0a10*/  IMAD R5, R0, UR7, R16 ;  /* 0x0000000700057c24 */ /* 0x002fe2000f8e0210 */
[----:B------:R-:W-:-:S03]  /*0a20*/  IADD3 R16, PT, PT, R15, R16, RZ ;  /* 0x000000100f107210 */ /* 0x000fc60007ffe0ff */
[----:B0-----:R-:W-:Y:S01]  /*0a30*/  IMAD.WIDE R2, R5, 0x4, R2 ;  /* 0x0000000405027825 */ /* 0x001fe200078e0202 */
[----:B------:R-:W-:-:S04]  /*0a40*/  ISETP.GE.AND P0, PT, R16, UR7, PT ;  /* 0x0000000710007c0c */ /* 0x000fc8000bf06270 */
[----:B------:R0:W-:Y:S09]  /*0a50*/  STG.E desc[UR8][R2.64], R8 ;  /* 0x0000000802007986 */ /* 0x0001f2000c101908 */
[----:B------:R-:W-:Y:S05]  /*0a60*/  @!P0 BRA `(.L_x_11) ;  /* 0xfffffff800288947 */ /* 0x000fea000383ffff */
.L_x_6:
[----:B------:R-:W-:Y:S05]  /*0a70*/  BSYNC.RECONVERGENT B0 ;  /* 0x0000000000007941 */ /* 0x000fea0003800200 */
.L_x_5:
[----:B------:R-:W1:Y:S01]  /*0a80*/  LDCU UR7, c[0x0][0x398] ;  /* 0x00007300ff0777ac */ /* 0x000e620008000800 */
[----:B------:R-:W-:-:S04]  /*0a90*/  IADD3 R0, PT, PT, R17, R0, RZ ;  /* 0x0000000011007210 */ /* 0x000fc80007ffe0ff */
[----:B-1----:R-:W-:-:S13]  /*0aa0*/  ISETP.GE.AND P0, PT, R0, UR7, PT ;  /* 0x0000000700007c0c */ /* 0x002fda000bf06270 */
[----:B------:R-:W-:Y:S05]  /*0ab0*/  @!P0 BRA `(.L_x_12) ;  /* 0xfffffff400f88947 */ /* 0x000fea000383ffff */
[----:B------:R-:W-:Y:S05]  /*0ac0*/  EXIT ;  /* 0x000000000000794d */ /* 0x000fea0003800000 */
.L_x_13:
[----:B------:R-:W-:-:S00]  /*0ad0*/  BRA `(.L_x_13) ;  /* 0xfffffffc00fc7947 */ /* 0x000fc0000383ffff */
[----:B------:R-:W-:-:S00]  /*0ae0*/  NOP ;  /* 0x0000000000007918 */ /* 0x000fc00000000000 */
        /* <DEDUP_REMOVED lines=9> */
.L_x_20:


//--------------------- .text._Z20matrixMultMonolithicPfS_S_iii --------------------------
	.section	.text._Z20matrixMultMonolithicPfS_S_iii,"ax",@progbits
	.align	128
        .global         _Z20matrixMultMonolithicPfS_S_iii
        .type           _Z20matrixMultMonolithicPfS_S_iii,@function
        .size           _Z20matrixMultMonolithicPfS_S_iii,(.L_x_21 - _Z20matrixMultMonolithicPfS_S_iii)
        .other          _Z20matrixMultMonolithicPfS_S_iii,@"STO_CUDA_ENTRY STV_DEFAULT"
_Z20matrixMultMonolithicPfS_S_iii:
.text._Z20matrixMultMonolithicPfS_S_iii:
[----:B------:R-:W-:Y:S01]  /*0000*/  LDC R1, c[0x0][0x37c] ;  /* 0x0000df00ff017b82 */ /* 0x000fe20000000800 */
[----:B------:R-:W0:Y:S07]  /*0010*/  S2R R5, SR_TID.X ;  /* 0x0000000000057919 */ /* 0x000e2e0000002100 */
[----:B------:R-:W1:Y:S01]  /*0020*/  LDC R16, c[0x0][0x364] ;  /* 0x0000d900ff107b82 */ /* 0x000e620000000800 */
[----:B------:R-:W2:Y:S01]  /*0030*/  LDCU UR6, c[0x0][0x398] ;  /* 0x00007300ff0677ac */ /* 0x000ea20008000800 */
[----:B------:R-:W1:Y:S06]  /*0040*/  S2R R3, SR_TID.Y ;  /* 0x0000000000037919 */ /* 0x000e6c0000002200 */
[----:B------:R-:W0:Y:S08]  /*0050*/  S2UR UR5, SR_CTAID.X ;  /* 0x00000000000579c3 */ /* 0x000e300000002500 */
[----:B------:R-:W0:Y:S08]  /*0060*/  LDC R0, c[0x0][0x360] ;  /* 0x0000d800ff007b82 */ /* 0x000e300000000800 */
[----:B------:R-:W1:Y:S08]  /*0070*/  S2UR UR4, SR_CTAID.Y ;  /* 0x00000000000479c3 */ /* 0x000e700000002600 */
[----:B------:R-:W3:Y:S01]  /*0080*/  LDC R17, c[0x0][0x3a0] ;  /* 0x0000e800ff117b82 */ /* 0x000ee20000000800 */
[----:B0-----:R-:W-:-:S02]  /*0090*/  IMAD R0, R0, UR5, R5 ;  /* 0x0000000500007c24 */ /* 0x001fc4000f8e0205 */
[----:B-1----:R-:W-:-:S03]  /*00a0*/  IMAD R16, R16, UR4, R3 ;  /* 0x0000000410107c24 */ /* 0x002fc6000f8e0203 */
[----:B---3--:R-:W-:-:S04]  /*00b0*/  ISETP.GE.AND P0, PT, R0, R17, PT ;  /* 0x000000110000720c */ /* 0x008fc80003f06270 */
[----:B--2---:R-:W-:-:S13]  /*00c0*/  ISETP.GE.OR P0, PT, R16, UR6, P0 ;  /* 0x0000000610007c0c */ /* 0x004fda0008706670 */
[----:B------:R-:W-:Y:S05]  /*00d0*/  @P0 EXIT ;  /* 0x000000000000094d */ /* 0x000fea0003800000 */
[----:B------:R-:W0:Y:S01]  /*00e0*/  LDC R19, c[0x0][0x39c] ;  /* 0x0000e700ff137b82 */ /* 0x000e220000000800 */
[----:B------:R-:W1:Y:S01]  /*00f0*/  LDCU.64 UR4, c[0x0][0x358] ;  /* 0x00006b00ff0477ac */ /* 0x000e620008000a00 */
[----:B------:R-:W-:Y:S01]  /*0100*/  HFMA2 R24, -RZ, RZ, 0, 0 ;  /* 0x00000000ff187431 */ /* 0x000fe200000001ff */
[----:B0-----:R-:W-:-:S13]  /*0110*/  ISETP.GE.AND P0, PT, R19, 0x1, PT ;  /* 0x000000011300780c */ /* 0x001fda0003f06270 */
[----:B-1----:R-:W-:Y:S05]  /*0120*/  @!P0 BRA `(.L_x_14) ;  /* 0x0000000400e08947 */ /* 0x002fea0003800000 */
[C---:B------:R-:W-:Y:S01]  /*0130*/  ISETP.GE.U32.AND P1, PT, R19.reuse, 0x8, PT ;  /* 0x000000081300780c */ /* 0x040fe20003f26070 */
[----:B------:R-:W-:Y:S01]  /*0140*/  IMAD R20, R16, R19, RZ ;  /* 0x0000001310147224 */ /* 0x000fe200078e02ff */
[----:B------:R-:W-:Y:S02]  /*0150*/  LOP3.LUT R27, R19, 0x7, RZ, 0xc0, !PT ;  /* 0x00000007131b7812 */ /* 0x000fe400078ec0ff */
[----:B------:R-:W-:Y:S02]  /*0160*/  MOV R24, RZ ;  /* 0x000000ff00187202 */ /* 0x000fe40000000f00 */
[----:B------:R-:W-:Y:S02]  /*0170*/  ISETP.NE.AND P0, PT, R27, RZ, PT ;  /* 0x000000ff1b00720c */ /* 0x000fe40003f05270 */
[----:B------:R-:W-:-:S05]  /*0180*/  MOV R21, RZ ;  /* 0x000000ff00157202 */ /* 0x000fca0000000f00 */
[----:B------:R-:W-:Y:S06]  /*0190*/  @!P1 BRA `(.L_x_15) ;  /* 0x0000000000c49947 */ /* 0x000fec0003800000 */
[----:B------:R-:W0:Y:S01]  /*01a0*/  LDC.64 R2, c[0x0][0x380] ;  /* 0x0000e000ff027b82 */ /* 0x000e220000000a00 */
[----:B------:R-:W-:Y:S02]  /*01b0*/  LOP3.LUT R21, R19, 0x7ffffff8, RZ, 0xc0, !PT ;  /* 0x7ffffff813157812 */ /* 0x000fe400078ec0ff */
[----:B------:R-:W-:Y:S02]  /*01c0*/  MOV R24, RZ ;  /* 0x000000ff00187202 */ /* 0x000fe40000000f00 */
[----:B------:R-:W-:Y:S02]  /*01d0*/  MOV R18, R0 ;  /* 0x0000000000127202 */ /* 0x000fe40000000f00 */
[----:B------:R-:W-:Y:S01]  /*01e0*/  IADD3 R22, PT, PT, -R21, RZ, RZ ;  /* 0x000000ff15167210 */ /* 0x000fe20007ffe1ff */
[----:B0-----:R-:W-:-:S03]  /*01f0*/  IMAD.WIDE.U32 R2, R20, 0x4, R2 ;  /* 0x0000000414027825 */ /* 0x001fc600078e0002 */
[----:B------:R-:W-:-:S04]  /*0200*/  IADD3 R4, P1, PT, R2, 0x10, RZ ;  /* 0x0000001002047810 */ /* 0x000fc80007f3e0ff */
[----:B------:R-:W-:-:S09]  /*0210*/  IADD3.X R5, PT, PT, RZ, R3, RZ, P1, !PT ;  /* 0x00000003ff057210 */ /* 0x000fd20000ffe4ff */
.L_x_16:
[----:B------:R-:W0:Y:S01]  /*0220*/  LDC.64 R14, c[0x0][0x388] ;  /* 0x0000e200ff0e7b82 */ /* 0x000e220000000a00 */
[----:B------:R-:W-:Y:S02]  /*0230*/  MOV R2, R4 ;  /* 0x0000000400027202 */ /* 0x000fe40000000f00 */
[----:B------:R-:W-:-:S05]  /*0240*/  MOV R3, R5 ;  /* 0x0000000500037202 */ /* 0x000fca0000000f00 */
[----:B------:R-:W2:Y:S04]  /*0250*/  LDG.E R25, desc[UR4][R2.64+-0x10] ;  /* 0xfffff00402197981 */ /* 0x000ea8000c1e1900 */
[----:B------:R-:W3:Y:S04]  /*0260*/  LDG.E R23, desc[UR4][R2.64+-0xc] ;  /* 0xfffff40402177981 */ /* 0x000ee8000c1e1900 */
[----:B------:R-:W4:Y:S04]  /*0270*/  LDG.E R29, desc[UR4][R2.64+-0x8] ;  /* 0xfffff804021d7981 */ /* 0x000f28000c1e1900 */
[----:B------:R-:W5:Y:S01]  /*0280*/  LDG.E R28, desc[UR4][R2.64+-0x4] ;  /* 0xfffffc04021c7981 */ /* 0x000f62000c1e1900 */
[----:B0-----:R-:W-:-:S05]  /*0290*/  IMAD.WIDE R14, R18, 0x4, R14 ;  /* 0x00000004120e7825 */ /* 0x001fca00078e020e */
[----:B------:R0:W2:Y:S01]  /*02a0*/  LDG.E R26, desc[UR4][R14.64] ;  /* 0x000000040e1a7981 */ /* 0x0000a2000c1e1900 */
[----:B------:R-:W-:-:S04]  /*02b0*/  IMAD.WIDE R12, R17, 0x4, R14 ;  /* 0x00000004110c7825 */ /* 0x000fc800078e020e */
[C---:B------:R-:W-:Y:S02]  /*02c0*/  IMAD.WIDE R4, R17.reuse, 0x4, R12 ;  /* 0x0000000411047825 */ /* 0x040fe400078e020c */
[----:B------:R-:W3:Y:S02]  /*02d0*/  LDG.E R12, desc[UR4][R12.64] ;  /* 0x000000040c0c7981 */ /* 0x000ee4000c1e1900 */
[C---:B------:R-:W-:Y:S02]  /*02e0*/  IMAD.WIDE R8, R17.reuse, 0x4, R4 ;  /* 0x0000000411087825 */ /* 0x040fe400078e0204 */
[----:B------:R-:W4:Y:S02]  /*02f0*/  LDG.E R4, desc[UR4][R4.64] ;  /* 0x0000000404047981 */ /* 0x000f24000c1e1900 */
[C---:B------:R-:W-:Y:S02]  /*0300*/  IMAD.WIDE R6, R17.reuse, 0x4, R8 ;  /* 0x0000000411067825 */ /* 0x040fe400078e0208 */
[----:B------:R-:W5:Y:S02]  /*0310*/  LDG.E R8, desc[UR4][R8.64] ;  /* 0x0000000408087981 */ /* 0x000f64000c1e1900 */
[----:B------:R-:W-:-:S02]  /*0320*/  IMAD.WIDE R10, R17, 0x4, R6 ;  /* 0x00000004110a7825 */ /* 0x000fc400078e0206 */
[----:B------:R-:W5:Y:S04]  /*0330*/  LDG.E R5, desc[UR4][R2.64] ;  /* 0x0000000402057981 */ /* 0x000f68000c1e1900 */
[----:B------:R-:W5:Y:S01]  /*0340*/  LDG.E R6, desc[UR4][R6.64] ;  /* 0x0000000406067981 */ /* 0x000f62000c1e1900 */
[----:B0-----:R-:W-:-:S03]  /*0350*/  IMAD.WIDE R14, R17, 0x4, R10 ;  /* 0x00000004110e7825 */ /* 0x001fc600078e020a */
[----:B------:R-:W5:Y:S04]  /*0360*/  LDG.E R10, desc[UR4][R10.64] ;  /* 0x000000040a0a7981 */ /* 0x000f68000c1e1900 */
[----:B------:R-:W5:Y:S04]  /*0370*/  LDG.E R13, desc[UR4][R14.64] ;  /* 0x000000040e0d7981 */ /* 0x000f68000c1e1900 */
[----:B------:R-:W5:Y:S04]  /*0380*/  LDG.E R7, desc[UR4][R2.64+0x4] ;  /* 0x0000040402077981 */ /* 0x000f68000c1e1900 */
[----:B------:R-:W5:Y:S01]  /*0390*/  LDG.E R9, desc[UR4][R2.64+0xc] ;  /* 0x00000c0402097981 */ /* 0x000f62000c1e1900 */
[----:B--2---:R-:W-:Y:S01]  /*03a0*/  FFMA R26, R25, R26, R24 ;  /* 0x0000001a191a7223 */ /* 0x004fe20000000018 */
[----:B------:R-:W-:-:S02]  /*03b0*/  IMAD.WIDE R24, R17, 0x4, R14 ;  /* 0x0000000411187825 */ /* 0x000fc400078e020e */
[----:B------:R-:W2:Y:S04]  /*03c0*/  LDG.E R14, desc[UR4][R2.64+0x8] ;  /* 0x00000804020e7981 */ /* 0x000ea8000c1e1900 */
[----:B------:R-:W2:Y:S01]  /*03d0*/  LDG.E R24, desc[UR4][R24.64] ;  /* 0x0000000418187981 */ /* 0x000ea2000c1e1900 */
[----:B---3--:R-:W-:Y:S01]  /*03e0*/  FFMA R12, R23, R12, R26 ;  /* 0x0000000c170c7223 */ /* 0x008fe2000000001a */
[----:B------:R-:W-:-:S03]  /*03f0*/  IADD3 R22, PT, PT, R22, 0x8, RZ ;  /* 0x0000000816167810 */ /* 0x000fc60007ffe0ff */
[----:B----4-:R-:W-:Y:S01]  /*0400*/  FFMA R29, R29, R4, R12 ;  /* 0x000000041d1d7223 */ /* 0x010fe2000000000c */
[----:B------:R-:W-:-:S03]  /*0410*/  ISETP.NE.AND P1, PT, R22, RZ, PT ;  /* 0x000000ff1600720c */ /* 0x000fc60003f25270 */
[----:B-----5:R-:W-:Y:S01]  /*0420*/  FFMA R8, R28, R8, R29 ;  /* 0x000000081c087223 */ /* 0x020fe2000000001d */
[----:B------:R-:W-:-:S03]  /*0430*/  IADD3 R4, P2, PT, R2, 0x20, RZ ;  /* 0x0000002002047810 */ /* 0x000fc60007f5e0ff */
[----:B------:R-:W-:Y:S01]  /*0440*/  FFMA R6, R5, R6, R8 ;  /* 0x0000000605067223 */ /* 0x000fe20000000008 */
[----:B------:R-:W-:Y:S02]  /*0450*/  IADD3.X R5, PT, PT, RZ, R3, RZ, P2, !PT ;  /* 0x00000003ff057210 */ /* 0x000fe400017fe4ff */
[----:B------:R-:W-:Y:S01]  /*0460*/  LEA R18, R17, R18, 0x3 ;  /* 0x0000001211127211 */ /* 0x000fe200078e18ff */
[----:B------:R-:W-:-:S04]  /*0470*/  FFMA R7, R7, R10, R6 ;  /* 0x0000000a07077223 */ /* 0x000fc80000000006 */
[----:B--2---:R-:W-:-:S04]  /*0480*/  FFMA R14, R14, R13, R7 ;  /* 0x0000000d0e0e7223 */ /* 0x004fc80000000007 */
[----:B------:R-:W-:Y:S01]  /*0490*/  FFMA R24, R9, R24, R14 ;  /* 0x0000001809187223 */ /* 0x000fe2000000000e */
[----:B------:R-:W-:Y:S06]  /*04a0*/  @P1 BRA `(.L_x_16) ;  /* 0xfffffffc005c1947 */ /* 0x000fec000383ffff */
.L_x_15:
[----:B------:R-:W-:Y:S05]  /*04b0*/  @!P0 BRA `(.L_x_14) ;  /* 0x0000000000fc8947 */ /* 0x000fea0003800000 */
[----:B------:R-:W-:Y:S02]  /*04c0*/  ISETP.GE.U32.AND P1, PT, R27, 0x4, PT ;  /* 0x000000041b00780c */ /* 0x000fe40003f26070 */
[----:B------:R-:W-:-:S04]  /*04d0*/  LOP3.LUT R14, R19, 0x3, RZ, 0xc0, !PT ;  /* 0x00000003130e7812 */ /* 0x000fc800078ec0ff */
[----:B------:R-:W-:-:S07]  /*04e0*/  ISETP.NE.AND P0, PT, R14, RZ, PT ;  /* 0x000000ff0e00720c */ /* 0x000fce0003f05270 */
[----:B------:R-:W-:Y:S06]  /*04f0*/  @!P1 BRA `(.L_x_17) ;  /* 0x00000000006c9947 */ /* 0x000fec0003800000 */
[----:B------:R-:W0:Y:S01]  /*0500*/  LDC.64 R4, c[0x0][0x388] ;  /* 0x0000e200ff047b82 */ /* 0x000e220000000a00 */
[----:B------:R-:W1:Y:S01]  /*0510*/  LDCU.64 UR6, c[0x0][0x380] ;  /* 0x00007000ff0677ac */ /* 0x000e620008000a00 */
[----:B------:R-:W-:Y:S01]  /*0520*/  IMAD R7, R21, R17, R0 ;  /* 0x0000001115077224 */ /* 0x000fe200078e0200 */
[CC--:B------:R-:W-:Y:S02]  /*0530*/  IADD3 R3, PT, PT, R20.reuse, R21.reuse, RZ ;  /* 0x0000001514037210 */ /* 0x0c0fe40007ffe0ff */
[----:B------:R-:W-:-:S03]  /*0540*/  IADD3 R8, P1, PT, R20, R21, RZ ;  /* 0x0000001514087210 */ /* 0x000fc60007f3e0ff */
[----:B------:R-:W2:Y:S01]  /*0550*/  LDC.64 R12, c[0x0][0x380] ;  /* 0x0000e000ff0c7b82 */ /* 0x000ea20000000a00 */
[----:B0-----:R-:W-:-:S04]  /*0560*/  IMAD.WIDE R4, R7, 0x4, R4 ;  /* 0x0000000407047825 */ /* 0x001fc800078e0204 */
[----:B------:R-:W-:Y:S02]  /*0570*/  IMAD.WIDE R6, R17, 0x4, R4 ;  /* 0x0000000411067825 */ /* 0x000fe400078e0204 */
[----:B------:R-:W3:Y:S02]  /*0580*/  LDG.E R4, desc[UR4][R4.64] ;  /* 0x0000000404047981 */ /* 0x000ee4000c1e1900 */
[----:B--2---:R-:W-:Y:S01]  /*0590*/  IMAD.WIDE.U32 R12, R3, 0x4, R12 ;  /* 0x00000004030c7825 */ /* 0x004fe200078e000c */
[----:B------:R-:W-:Y:S02]  /*05a0*/  IADD3.X R3, PT, PT, RZ, RZ, RZ, P1, !PT ;  /* 0x000000ffff037210 */ /* 0x000fe40000ffe4ff */
[----:B-1----:R-:W-:-:S03]  /*05b0*/  LEA R2, P1, R8, UR6, 0x2 ;  /* 0x0000000608027c11 */ /* 0x002fc6000f8210ff */
[----:B------:R-:W3:Y:S01]  /*05c0*/  LDG.E R13, desc[UR4][R12.64] ;  /* 0x000000040c0d7981 */ /* 0x000ee2000c1e1900 */
[----:B------:R-:W-:Y:S01]  /*05d0*/  LEA.HI.X R3, R8, UR7, R3, 0x2, P1 ;  /* 0x0000000708037c11 */ /* 0x000fe200088f1403 */
[C---:B------:R-:W-:Y:S02]  /*05e0*/  IMAD.WIDE R8, R17.reuse, 0x4, R6 ;  /* 0x0000000411087825 */ /* 0x040fe400078e0206 */
[----:B------:R-:W2:Y:S04]  /*05f0*/  LDG.E R6, desc[UR4][R6.64] ;  /* 0x0000000406067981 */ /* 0x000ea8000c1e1900 */
[----:B------:R-:W2:Y:S01]  /*0600*/  LDG.E R15, desc[UR4][R2.64+0x4] ;  /* 0x00000404020f7981 */ /* 0x000ea2000c1e1900 */
[----:B------:R-:W-:-:S03]  /*0610*/  IMAD.WIDE R10, R17, 0x4, R8 ;  /* 0x00000004110a7825 */ /* 0x000fc600078e0208 */
[----:B------:R-:W4:Y:S04]  /*0620*/  LDG.E R22, desc[UR4][R8.64] ;  /* 0x0000000408167981 */ /* 0x000f28000c1e1900 */
[----:B------:R-:W4:Y:S04]  /*0630*/  LDG.E R18, desc[UR4][R2.64+0x8] ;  /* 0x0000080402127981 */ /* 0x000f28000c1e1900 */
[----:B------:R-:W5:Y:S04]  /*0640*/  LDG.E R26, desc[UR4][R2.64+0xc] ;  /* 0x00000c04021a7981 */ /* 0x000f68000c1e1900 */
[----:B------:R-:W5:Y:S01]  /*0650*/  LDG.E R10, desc[UR4][R10.64] ;  /* 0x000000040a0a7981 */ /* 0x000f62000c1e1900 */
[----:B------:R-:W-:Y:S01]  /*0660*/  IADD3 R21, PT, PT, R21, 0x4, RZ ;  /* 0x0000000415157810 */ /* 0x000fe20007ffe0ff */
[----:B---3--:R-:W-:-:S04]  /*0670*/  FFMA R24, R13, R4, R24 ;  /* 0x000000040d187223 */ /* 0x008fc80000000018 */
[----:B--2---:R-:W-:-:S04]  /*0680*/  FFMA R15, R15, R6, R24 ;  /* 0x000000060f0f7223 */ /* 0x004fc80000000018 */
[----:B----4-:R-:W-:-:S04]  /*0690*/  FFMA R15, R18, R22, R15 ;  /* 0x00000016120f7223 */ /* 0x010fc8000000000f */
[----:B-----5:R-:W-:-:S07]  /*06a0*/  FFMA R24, R26, R10, R15 ;  /* 0x0000000a1a187223 */ /* 0x020fce000000000f */
.L_x_17:
[----:B------:R-:W-:Y:S05]  /*06b0*/  @!P0 BRA `(.L_x_14) ;  /* 0x00000000007c8947 */ /* 0x000fea0003800000 */
[----:B------:R-:W-:Y:S01]  /*06c0*/  ISETP.NE.AND P1, PT, R14, 0x1, PT ;  /* 0x000000010e00780c */ /* 0x000fe20003f25270 */
[----:B------:R-:W0:Y:S01]  /*06d0*/  LDC.64 R10, c[0x0][0x380] ;  /* 0x0000e000ff0a7b82 */ /* 0x000e220000000a00 */
[----:B------:R-:W-:-:S04]  /*06e0*/  LOP3.LUT R19, R19, 0x1, RZ, 0xc0, !PT ;  /* 0x0000000113137812 */ /* 0x000fc800078ec0ff */
[----:B------:R-:W-:-:S03]  /*06f0*/  ISETP.NE.U32.AND P0, PT, R19, 0x1, PT ;  /* 0x000000011300780c */ /* 0x000fc60003f05070 */
[----:B------:R-:W1:Y:S04]  /*0700*/  LDC.64 R8, c[0x0][0x388] ;  /* 0x0000e200ff087b82 */ /* 0x000e680000000a00 */
[CC--:B------:R-:W-:Y:S02]  /*0710*/  @P1 IADD3 R13, PT, PT, R20.reuse, R21.reuse, RZ ;  /* 0x00000015140d1210 */ /* 0x0c0fe40007ffe0ff */
[----:B------:R-:W-:Y:S02]  /*0720*/  @P1 IADD3 R12, P2, PT, R20, R21, RZ ;  /* 0x00000015140c1210 */ /* 0x000fe40007f5e0ff */
[----:B------:R-:W2:Y:S02]  /*0730*/  @P1 LDC.64 R2, c[0x0][0x380] ;  /* 0x0000e000ff021b82 */ /* 0x000ea40000000a00 */
[----:B------:R-:W-:-:S06]  /*0740*/  @P1 IADD3.X R14, PT, PT, RZ, RZ, RZ, P2, !PT ;  /* 0x000000ffff0e1210 */ /* 0x000fcc00017fe4ff */
[----:B------:R-:W3:Y:S01]  /*0750*/  LDC.64 R4, c[0x0][0x380] ;  /* 0x0000e000ff047b82 */ /* 0x000ee20000000a00 */
[----:B0-----:R-:W-:-:S04]  /*0760*/  @P1 IMAD.WIDE.U32 R10, R13, 0x4, R10 ;  /* 0x000000040d0a1825 */ /* 0x001fc800078e000a */
[C---:B------:R-:W-:Y:S01]  /*0770*/  @P1 IMAD R13, R21.reuse, R17, R0 ;  /* 0x00000011150d1224 */ /* 0x040fe200078e0200 */
[----:B------:R-:W-:Y:S01]  /*0780*/  @P1 IADD3 R21, PT, PT, R21, 0x2, RZ ;  /* 0x0000000215151810 */ /* 0x000fe20007ffe0ff */
[----:B------:R-:W4:Y:S01]  /*0790*/  @P1 LDG.E R11, desc[UR4][R10.64] ;  /* 0x000000040a0b1981 */ /* 0x000f22000c1e1900 */
[----:B------:R-:W0:Y:S01]  /*07a0*/  LDC.64 R6, c[0x0][0x388] ;  /* 0x0000e200ff067b82 */ /* 0x000e220000000a00 */
[----:B-1----:R-:W-:Y:S01]  /*07b0*/  @P1 IMAD.WIDE R8, R13, 0x4, R8 ;  /* 0x000000040d081825 */ /* 0x002fe200078e0208 */
[----:B------:R-:W-:Y:S02]  /*07c0*/  @!P0 IADD3 R15, PT, PT, R20, R21, RZ ;  /* 0x00000015140f8210 */ /* 0x000fe40007ffe0ff */
[----:B--2---:R-:W-:Y:S01]  /*07d0*/  @P1 LEA R2, P2, R12, R2, 0x2 ;  /* 0x000000020c021211 */ /* 0x004fe200078410ff */
[----:B------:R-:W-:-:S03]  /*07e0*/  @!P0 IMAD R21, R21, R17, R0 ;  /* 0x0000001115158224 */ /* 0x000fc600078e0200 */
[----:B------:R-:W-:Y:S01]  /*07f0*/  @P1 LEA.HI.X R3, R12, R3, R14, 0x2, P2 ;  /* 0x000000030c031211 */ /* 0x000fe200010f140e */
[----:B------:R-:W-:Y:S01]  /*0800*/  @P1 IMAD.WIDE R12, R17, 0x4, R8 ;  /* 0x00000004110c1825 */ /* 0x000fe200078e0208 */
[----:B------:R-:W4:Y:S03]  /*0810*/  @P1 LDG.E R14, desc[UR4][R8.64] ;  /* 0x00000004080e1981 */ /* 0x000f26000c1e1900 */
[----:B---3--:R-:W-:Y:S01]  /*0820*/  @!P0 IMAD.WIDE.U32 R4, R15, 0x4, R4 ;  /* 0x000000040f048825 */ /* 0x008fe200078e0004 */
[----:B------:R-:W2:Y:S04]  /*0830*/  @P1 LDG.E R2, desc[UR4][R2.64+0x4] ;  /* 0x0000040402021981 */ /* 0x000ea8000c1e1900 */
[----:B------:R-:W2:Y:S01]  /*0840*/  @P1 LDG.E R12, desc[UR4][R12.64] ;  /* 0x000000040c0c1981 */ /* 0x000ea2000c1e1900 */
[----:B0-----:R-:W-:-:S03]  /*0850*/  @!P0 IMAD.WIDE R6, R21, 0x4, R6 ;  /* 0x0000000415068825 */ /* 0x001fc600078e0206 */
[----:B------:R-:W3:Y:S04]  /*0860*/  @!P0 LDG.E R5, desc[UR4][R4.64] ;  /* 0x0000000404058981 */ /* 0x000ee8000c1e1900 */
[----:B------:R-:W3:Y:S01]  /*0870*/  @!P0 LDG.E R6, desc[UR4][R6.64] ;  /* 0x0000000406068981 */ /* 0x000ee2000c1e1900 */
[----:B----4-:R-:W-:-:S04]  /*0880*/  @P1 FFMA R11, R11, R14, R24 ;  /* 0x0000000e0b0b1223 */ /* 0x010fc80000000018 */
[----:B--2---:R-:W-:-:S04]  /*0890*/  @P1 FFMA R24, R2, R12, R11 ;  /* 0x0000000c02181223 */ /* 0x004fc8000000000b */
[----:B---3--:R-:W-:-:S07]  /*08a0*/  @!P0 FFMA R24, R5, R6, R24 ;  /* 0x0000000605188223 */ /* 0x008fce0000000018 */
.L_x_14:
[----:B------:R-:W0:Y:S01]  /*08b0*/  LDC.64 R2, c[0x0][0x390] ;  /* 0x0000e400ff027b82 */ /* 0x000e220000000a00 */
[----:B------:R-:W-:-:S04]  /*08c0*/  IMAD R17, R16, R17, R0 ;  /* 0x0000001110117224 */ /* 0x000fc800078e0200 */
[----:B0-----:R-:W-:-:S05]  /*08d0*/  IMAD.WIDE R2, R17, 0x4, R2 ;  /* 0x0000000411027825 */ /* 0x001fca00078e0202 */
[----:B------:R-:W-:Y:S01]  /*08e0*/  STG.E desc[UR4][R2.64], R24 ;  /* 0x0000001802007986 */ /* 0x000fe2000c101904 */
[----:B------:R-:W-:Y:S05]  /*08f0*/  EXIT ;  /* 0x000000000000794d */ /* 0x000fea0003800000 */
.L_x_18:
        /* <DEDUP_REMOVED lines=16> */
.L_x_21:


//--------------------- .text._Z10matrixInitPfiif --------------------------
	.section	.text._Z10matrixInitPfiif,"ax",@progbits
	.align	128
        .global         _Z10matrixInitPfiif
        .type           _Z10matrixInitPfiif,@function
        .size           _Z10matrixInitPfiif,(.L_x_22 - _Z10matrixInitPfiif)
        .other          _Z10matrixInitPfiif,@"STO_CUDA_ENTRY STV_DEFAULT"
_Z10matrixInitPfiif:
.text._Z10matrixInitPfiif:
[----:B------:R-:W-:Y:S01]  /*0000*/  LDC R1, c[0x0][0x37c] ;  /* 0x0000df00ff017b82 */ /* 0x000fe20000000800 */
[----:B------:R-:W0:Y:S07]  /*0010*/  S2R R2, SR_TID.Y ;  /* 0x0000000000027919 */ /* 0x000e2e0000002200 */
[----:B------:R-:W1:Y:S01]  /*0020*/  LDC R0, c[0x0][0x360] ;  /* 0x0000d800ff007b82 */ /* 0x000e620000000800 */
[----:B------:R-:W2:Y:S01]  /*0030*/  LDCU.64 UR6, c[0x0][0x388] ;  /* 0x00007100ff0677ac */ /* 0x000ea20008000a00 */
[----:B------:R-:W1:Y:S06]  /*0040*/  S2R R3, SR_TID.X ;  /* 0x0000000000037919 */ /* 0x000e6c0000002100 */
[----:B------:R-:W0:Y:S08]  /*0050*/  S2UR UR5, SR_CTAID.Y ;  /* 0x00000000000579c3 */ /* 0x000e300000002600 */
[----:B------:R-:W0:Y:S08]  /*0060*/  LDC R5, c[0x0][0x364] ;  /* 0x0000d900ff057b82 */ /* 0x000e300000000800 */
[----:B------:R-:W1:Y:S01]  /*0070*/  S2UR UR4, SR_CTAID.X ;  /* 0x00000000000479c3 */ /* 0x000e620000002500 */
[----:B0-----:R-:W-:-:S05]  /*0080*/  IMAD R5, R5, UR5, R2 ;  /* 0x0000000505057c24 */ /* 0x001fca000f8e0202 */
[----:B--2---:R-:W-:Y:S01]  /*0090*/  ISETP.GE.AND P0, PT, R5, UR6, PT ;  /* 0x0000000605007c0c */ /* 0x004fe2000bf06270 */
[----:B-1----:R-:W-:-:S05]  /*00a0*/  IMAD R0, R0, UR4, R3 ;  /* 0x0000000400007c24 */ /* 0x002fca000f8e0203 */
[----:B------:R-:W-:-:S13]  /*00b0*/  ISETP.GE.OR P0, PT, R0, UR7, P0 ;  /* 0x0000000700007c0c */ /* 0x000fda0008706670 */
[----:B------:R-:W-:Y:S05]  /*00c0*/  @P0 EXIT ;  /* 0x000000000000094d */ /* 0x000fea0003800000 */
[----:B------:R-:W0:Y:S01]  /*00d0*/  LDC.64 R2, c[0x0][0x380] ;  /* 0x0000e000ff027b82 */ /* 0x000e220000000a00 */
[----:B------:R-:W1:Y:S01]  /*00e0*/  LDCU.64 UR4, c[0x0][0x358] ;  /* 0x00006b00ff0477ac */ /* 0x000e620008000a00 */
[----:B------:R-:W-:-:S06]  /*00f0*/  IMAD R5, R5, UR7, R0 ;  /* 0x0000000705057c24 */ /* 0x000fcc000f8e0200 */
[----:B------:R-:W1:Y:S01]  /*0100*/  LDC R7, c[0x0][0x390] ;  /* 0x0000e400ff077b82 */ /* 0x000e620000000800 */
[----:B0-----:R-:W-:-:S05]  /*0110*/  IMAD.WIDE R2, R5, 0x4, R2 ;  /* 0x0000000405027825 */ /* 0x001fca00078e0202 */
[----:B-1----:R-:W-:Y:S01]  /*0120*/  STG.E desc[UR4][R2.64], R7 ;  /* 0x0000000702007986 */ /* 0x002fe2000c101904 */
[----:B------:R-:W-:Y:S05]  /*0130*/  EXIT ;  /* 0x000000000000794d */ /* 0x000fea0003800000 */
.L_x_19:
        /* <DEDUP_REMOVED lines=12> */
.L_x_22:


//--------------------- .nv.shared.reserved.0     --------------------------
	.section	.nv.shared.reserved.0,"aw",@nobits
	.weak		__nv_reservedSMEM_offset_0_alias
	.size		__nv_reservedSMEM_offset_0_alias, 0, 64
	.other		__nv_reservedSMEM_offset_0_alias,@"STO_CUDA_RESERVED_SHARED STV_DEFAULT"
__nv_reservedSMEM_offset_0_alias:
	.zero		0
	.zero		64


//--------------------- .nv.constant0._Z20matrixMultGridStridePfS_S_iii --------------------------
	.section	.nv.constant0._Z20matrixMultGridStridePfS_S_iii,"a",@progbits
	.sectionflags	@""
	.align	4
.nv.constant0._Z20matrixMultGridStridePfS_S_iii:
	.zero		932


//--------------------- .nv.constant0._Z20matrixMultMonolithicPfS_S_iii --------------------------
	.section	.nv.constant0._Z20matrixMultMonolithicPfS_S_iii,"a",@progbits
	.sectionflags	@""
	.align	4
.nv.constant0._Z20matrixMultMonolithicPfS_S_iii:
	.zero		932


//--------------------- .nv.constant0._Z10matrixInitPfiif --------------------------
	.section	.nv.constant0._Z10matrixInitPfiif,"a",@progbits
	.sectionflags	@""
	.align	4
.nv.constant0._Z10matrixInitPfiif:
	.zero		916


//--------------------- SYMBOLS --------------------------

	.type		.nv.reservedSmem.offset0,@object
	.size		.nv.reservedSmem.offset0,0x4
